// auto-generated by cutlass_sweep.gemm — config: {"arch": "sm_90", "cluster_m": 1, "cluster_n": 1, "dtype": "fp16", "dtype_b": "fp16", "layout": "nt", "stages": 0, "tile_k": 128, "tile_m": 64, "tile_n": 128}
#include "cutlass/cutlass.h"
#include "cutlass/gemm/collective/collective_builder.hpp"
#include "cutlass/gemm/device/gemm_universal_adapter.h"
#include "cutlass/gemm/kernel/gemm_universal.hpp"
#include "cutlass/epilogue/collective/collective_builder.hpp"

using ElemA = cutlass::half_t;
using ElemB = cutlass::half_t;
using ElemCD = cutlass::half_t;
using Acc  = float;
using TileShape    = cute::Shape<cute::_64, cute::_128, cute::_128>;
using ClusterShape = cute::Shape<cute::_1, cute::_1, cute::_1>;

using CollectiveEpilogue = typename cutlass::epilogue::collective::CollectiveBuilder<
    cutlass::arch::Sm90, cutlass::arch::OpClassTensorOp,
    TileShape, ClusterShape,
    cutlass::epilogue::collective::EpilogueTileAuto,
    Acc, Acc,
    ElemCD, cutlass::layout::RowMajor, 128 / cutlass::sizeof_bits<ElemCD>::value,
    ElemCD, cutlass::layout::RowMajor, 128 / cutlass::sizeof_bits<ElemCD>::value,
    cutlass::epilogue::collective::EpilogueScheduleAuto
  >::CollectiveOp;

using CollectiveMainloop = typename cutlass::gemm::collective::CollectiveBuilder<
    cutlass::arch::Sm90, cutlass::arch::OpClassTensorOp,
    ElemA, cutlass::layout::RowMajor, 128 / cutlass::sizeof_bits<ElemA>::value,
    ElemB, cutlass::layout::ColumnMajor, 128 / cutlass::sizeof_bits<ElemB>::value,
    Acc,
    TileShape, ClusterShape,
    cutlass::gemm::collective::StageCountAutoCarveout<static_cast<int>(sizeof(typename CollectiveEpilogue::SharedStorage))>,
    cutlass::gemm::collective::KernelScheduleAuto
  >::CollectiveOp;

using GemmKernel = cutlass::gemm::kernel::GemmUniversal<
    cute::Shape<int,int,int,int>,
    CollectiveMainloop,
    CollectiveEpilogue
>;
using Gemm = cutlass::gemm::device::GemmUniversalAdapter<GemmKernel>;

// Force the device kernel symbol into the cubin without needing a host main.
auto* _anchor = &cutlass::device_kernel<GemmKernel>;


// ===== COMPILED SASS (sm_90a) =====

	.target	sm_90a

	.elftype	@"ET_EXEC"


//--------------------- .note.nv.tkinfo           --------------------------
	.section	.note.nv.tkinfo,"",@"SHT_NOTE"
	.sectionflags	@"SHF_NOTE_NV_TKINFO"
	.tkinfo
        /*0018*/ 	.word	0x00000002
        /*0030*/ 	.string	""
        /*0030*/ 	.string	"ptxas"
        /*0030*/ 	.string	"Cuda compilation tools, release 13.0, V13.0.88"
        /*0030*/ 	.string	"Build cuda_13.0.r13.0/compiler.36424714_0"
        /*0030*/ 	.string	"-arch sm_90a -m 64 "



//--------------------- .note.nv.cuinfo           --------------------------
	.section	.note.nv.cuinfo,"",@"SHT_NOTE"
	.sectionflags	@"SHF_NOTE_NV_CUINFO"
        /*0018*/ 	.short	0x0002
        /*001a*/ 	.short	0x005a
        /*001c*/ 	.short	0x0082
	.zero		2


//--------------------- .nv.info                  --------------------------
	.section	.nv.info,"",@"SHT_CUDA_INFO"
	.align	4


	//----- nvinfo : EIATTR_REGCOUNT
	.align		4
        /*0000*/ 	.byte	0x04, 0x2f
        /*0002*/ 	.short	(.L_15 - .L_14)
	.align		4
.L_14:
        /*0004*/ 	.word	index@(_ZN7cutlass13device_kernelINS_4gemm6kernel13GemmUniversalIN4cute5tupleIJiiiiEEENS1_10collective13CollectiveMmaINS1_34MainloopSm90TmaGmmaWarpSpecializedILi4ENS5_IJNS4_1CILi1EEESB_SB_EEENS1_32KernelTmaWarpSpecializedPingpongEEENS5_IJNSA_ILi64EEENSA_ILi128EEESG_EEENS_6half_tENS5_IJlSB_lEEESI_SJ_NS4_8TiledMMAINS4_8MMA_AtomIJNS4_4SM904GMMA26MMA_64x128x16_F32F16F16_SSILNSN_5MajorE0ELSP_0ELNSN_7ScaleInE1ELSQ_1EEEEEENS4_6LayoutISC_NS5_IJNSA_ILi0EEESU_SU_EEEEENS5_IJNS4_10UnderscoreESX_SX_EEEEENS4_13SM90_TMA_LOADENS4_14ComposedLayoutINS4_7SwizzleILi3ELi4ELi3EEENS4_18smem_ptr_flag_bitsILi16EEENST_INS5_IJNSA_ILi8EEESF_EEENS5_IJSF_SB_EEEEEEEvNS4_8identityES10_S1A_vS1B_EENS_8epilogue10collective6detail29Sm90TmaWarpSpecializedAdapterINS1E_15DefaultEpilogueISI_SJ_SJ_NS1D_6thread17LinearCombinationISI_Li1EffLNS1I_9ScaleType4KindE0ELNS_15FloatRoundStyleE2ESI_EENS1_15EpilogueDefaultEEEEEvvEEEEvNT_6ParamsE)
        /*0008*/ 	.word	0x000000a8


	//----- nvinfo : EIATTR_FRAME_SIZE
	.align		4
.L_15:
        /*000c*/ 	.byte	0x04, 0x11
        /*000e*/ 	.short	(.L_17 - .L_16)
	.align		4
.L_16:
        /*0010*/ 	.word	index@(_ZN7cutlass13device_kernelINS_4gemm6kernel13GemmUniversalIN4cute5tupleIJiiiiEEENS1_10collective13CollectiveMmaINS1_34MainloopSm90TmaGmmaWarpSpecializedILi4ENS5_IJNS4_1CILi1EEESB_SB_EEENS1_32KernelTmaWarpSpecializedPingpongEEENS5_IJNSA_ILi64EEENSA_ILi128EEESG_EEENS_6half_tENS5_IJlSB_lEEESI_SJ_NS4_8TiledMMAINS4_8MMA_AtomIJNS4_4SM904GMMA26MMA_64x128x16_F32F16F16_SSILNSN_5MajorE0ELSP_0ELNSN_7ScaleInE1ELSQ_1EEEEEENS4_6LayoutISC_NS5_IJNSA_ILi0EEESU_SU_EEEEENS5_IJNS4_10UnderscoreESX_SX_EEEEENS4_13SM90_TMA_LOADENS4_14ComposedLayoutINS4_7SwizzleILi3ELi4ELi3EEENS4_18smem_ptr_flag_bitsILi16EEENST_INS5_IJNSA_ILi8EEESF_EEENS5_IJSF_SB_EEEEEEEvNS4_8identityES10_S1A_vS1B_EENS_8epilogue10collective6detail29Sm90TmaWarpSpecializedAdapterINS1E_15DefaultEpilogueISI_SJ_SJ_NS1D_6thread17LinearCombinationISI_Li1EffLNS1I_9ScaleType4KindE0ELNS_15FloatRoundStyleE2ESI_EENS1_15EpilogueDefaultEEEEEvvEEEEvNT_6ParamsE)
        /*0014*/ 	.word	0x00000000


	//----- nvinfo : EIATTR_MIN_STACK_SIZE
	.align		4
.L_17:
        /*0018*/ 	.byte	0x04, 0x12
        /*001a*/ 	.short	(.L_19 - .L_18)
	.align		4
.L_18:
        /*001c*/ 	.word	index@(_ZN7cutlass13device_kernelINS_4gemm6kernel13GemmUniversalIN4cute5tupleIJiiiiEEENS1_10collective13CollectiveMmaINS1_34MainloopSm90TmaGmmaWarpSpecializedILi4ENS5_IJNS4_1CILi1EEESB_SB_EEENS1_32KernelTmaWarpSpecializedPingpongEEENS5_IJNSA_ILi64EEENSA_ILi128EEESG_EEENS_6half_tENS5_IJlSB_lEEESI_SJ_NS4_8TiledMMAINS4_8MMA_AtomIJNS4_4SM904GMMA26MMA_64x128x16_F32F16F16_SSILNSN_5MajorE0ELSP_0ELNSN_7ScaleInE1ELSQ_1EEEEEENS4_6LayoutISC_NS5_IJNSA_ILi0EEESU_SU_EEEEENS5_IJNS4_10UnderscoreESX_SX_EEEEENS4_13SM90_TMA_LOADENS4_14ComposedLayoutINS4_7SwizzleILi3ELi4ELi3EEENS4_18smem_ptr_flag_bitsILi16EEENST_INS5_IJNSA_ILi8EEESF_EEENS5_IJSF_SB_EEEEEEEvNS4_8identityES10_S1A_vS1B_EENS_8epilogue10collective6detail29Sm90TmaWarpSpecializedAdapterINS1E_15DefaultEpilogueISI_SJ_SJ_NS1D_6thread17LinearCombinationISI_Li1EffLNS1I_9ScaleType4KindE0ELNS_15FloatRoundStyleE2ESI_EENS1_15EpilogueDefaultEEEEEvvEEEEvNT_6ParamsE)
        /*0020*/ 	.word	0x00000000
.L_19:


//--------------------- .nv.compat                --------------------------
	.section	.nv.compat,"",@"SHT_CUDA_COMPAT_INFO"
	.align	4
        /*0000*/ 	.byte	0x02, 0x09, 0x01, 0x00, 0x02, 0x02, 0x04, 0x00, 0x02, 0x05, 0x05, 0x00, 0x03, 0x07, 0x01, 0x01
        /*0010*/ 	.byte	0x02, 0x03, 0x01, 0x00, 0x02, 0x06, 0x01, 0x00, 0x04, 0x0b, 0x08, 0x00, 0x00, 0x00, 0x00, 0x00
        /*0020*/ 	.byte	0x00, 0x00, 0x00, 0x00


//--------------------- .nv.info._ZN7cutlass13device_kernelINS_4gemm6kernel13GemmUniversalIN4cute5tupleIJiiiiEEENS1_10collective13CollectiveMmaINS1_34MainloopSm90TmaGmmaWarpSpecializedILi4ENS5_IJNS4_1CILi1EEESB_SB_EEENS1_32KernelTmaWarpSpecializedPingpongEEENS5_IJNSA_ILi64EEENSA_ILi128EEESG_EEENS_6half_tENS5_IJlSB_lEEESI_SJ_NS4_8TiledMMAINS4_8MMA_AtomIJNS4_4SM904GMMA26MMA_64x128x16_F32F16F16_SSILNSN_5MajorE0ELSP_0ELNSN_7ScaleInE1ELSQ_1EEEEEENS4_6LayoutISC_NS5_IJNSA_ILi0EEESU_SU_EEEEENS5_IJNS4_10UnderscoreESX_SX_EEEEENS4_13SM90_TMA_LOADENS4_14ComposedLayoutINS4_7SwizzleILi3ELi4ELi3EEENS4_18smem_ptr_flag_bitsILi16EEENST_INS5_IJNSA_ILi8EEESF_EEENS5_IJSF_SB_EEEEEEEvNS4_8identityES10_S1A_vS1B_EENS_8epilogue10collective6detail29Sm90TmaWarpSpecializedAdapterINS1E_15DefaultEpilogueISI_SJ_SJ_NS1D_6thread17LinearCombinationISI_Li1EffLNS1I_9ScaleType4KindE0ELNS_15FloatRoundStyleE2ESI_EENS1_15EpilogueDefaultEEEEEvvEEEEvNT_6ParamsE --------------------------
	.section	.nv.info._ZN7cutlass13device_kernelINS_4gemm6kernel13GemmUniversalIN4cute5tupleIJiiiiEEENS1_10collective13CollectiveMmaINS1_34MainloopSm90TmaGmmaWarpSpecializedILi4ENS5_IJNS4_1CILi1EEESB_SB_EEENS1_32KernelTmaWarpSpecializedPingpongEEENS5_IJNSA_ILi64EEENSA_ILi128EEESG_EEENS_6half_tENS5_IJlSB_lEEESI_SJ_NS4_8TiledMMAINS4_8MMA_AtomIJNS4_4SM904GMMA26MMA_64x128x16_F32F16F16_SSILNSN_5MajorE0ELSP_0ELNSN_7ScaleInE1ELSQ_1EEEEEENS4_6LayoutISC_NS5_IJNSA_ILi0EEESU_SU_EEEEENS5_IJNS4_10UnderscoreESX_SX_EEEEENS4_13SM90_TMA_LOADENS4_14ComposedLayoutINS4_7SwizzleILi3ELi4ELi3EEENS4_18smem_ptr_flag_bitsILi16EEENST_INS5_IJNSA_ILi8EEESF_EEENS5_IJSF_SB_EEEEEEEvNS4_8identityES10_S1A_vS1B_EENS_8epilogue10collective6detail29Sm90TmaWarpSpecializedAdapterINS1E_15DefaultEpilogueISI_SJ_SJ_NS1D_6thread17LinearCombinationISI_Li1EffLNS1I_9ScaleType4KindE0ELNS_15FloatRoundStyleE2ESI_EENS1_15EpilogueDefaultEEEEEvvEEEEvNT_6ParamsE,"",@"SHT_CUDA_INFO"
	.sectionflags	@""
	.align	4


	//----- nvinfo : EIATTR_CUDA_API_VERSION
	.align		4
        /*0000*/ 	.byte	0x04, 0x37
        /*0002*/ 	.short	(.L_21 - .L_20)
.L_20:
        /*0004*/ 	.word	0x00000082


	//----- nvinfo : EIATTR_KPARAM_INFO
	.align		4
.L_21:
        /*0008*/ 	.byte	0x04, 0x17
        /*000a*/ 	.short	(.L_23 - .L_22)
.L_22:
        /*000c*/ 	.word	0x00000000
        /*0010*/ 	.short	0x0000
        /*0012*/ 	.short	0x0070
        /*0014*/ 	.byte	0x00, 0xf0, 0x01, 0x10


	//----- nvinfo : EIATTR_SPARSE_MMA_MASK
	.align		4
.L_23:
        /*0018*/ 	.byte	0x03, 0x50
        /*001a*/ 	.short	0x0000


	//----- nvinfo : EIATTR_MAXREG_COUNT
	.align		4
        /*001c*/ 	.byte	0x03, 0x1b
        /*001e*/ 	.short	0x00a8


	//----- nvinfo : EIATTR_NUM_BARRIERS
	.align		4
        /*0020*/ 	.byte	0x02, 0x4c
        /*0022*/ 	.byte	0x01
	.zero		1


	//----- nvinfo : EIATTR_EXTERNS
	.align		4
        /*0024*/ 	.byte	0x04, 0x0f
        /*0026*/ 	.short	(.L_25 - .L_24)


	//   ....[0]....
	.align		4
.L_24:
        /*0028*/ 	.word	index@(__assertfail)


	//----- nvinfo : EIATTR_MERCURY_ISA_VERSION
	.align		4
.L_25:
        /*002c*/ 	.byte	0x03, 0x5f
        /*002e*/ 	.short	0x0101


	//----- nvinfo : EIATTR_INT_WARP_WIDE_INSTR_OFFSETS
	.align		4
        /*0030*/ 	.byte	0x04, 0x31
        /*0032*/ 	.short	(.L_27 - .L_26)


	//   ....[0]....
.L_26:
        /*0034*/ 	.word	0x00000470


	//   ....[1]....
        /*0038*/ 	.word	0x00000490


	//   ....[2]....
        /*003c*/ 	.word	0x00000510


	//   ....[3]....
        /*0040*/ 	.word	0x00000520


	//   ....[4]....
        /*0044*/ 	.word	0x00000530


	//   ....[5]....
        /*0048*/ 	.word	0x00000550


	//   ....[6]....
        /*004c*/ 	.word	0x000005b0


	//   ....[7]....
        /*0050*/ 	.word	0x000005d0


	//----- nvinfo : EIATTR_COOP_GROUP_MASK_REGIDS
	.align		4
.L_27:
        /*0054*/ 	.byte	0x04, 0x29
        /*0056*/ 	.short	(.L_29 - .L_28)


	//   ....[0]....
.L_28:
        /*0058*/ 	.word	0xffffffff


	//   ....[1]....
        /*005c*/ 	.word	0xffffffff


	//   ....[2]....
        /*0060*/ 	.word	0xffffffff


	//   ....[3]....
        /*0064*/ 	.word	0xffffffff


	//   ....[4]....
        /*0068*/ 	.word	0xffffffff


	//   ....[5]....
        /*006c*/ 	.word	0xffffffff


	//----- nvinfo : EIATTR_COOP_GROUP_INSTR_OFFSETS
	.align		4
.L_29:
        /*0070*/ 	.byte	0x04, 0x28
        /*0072*/ 	.short	(.L_31 - .L_30)


	//   ....[0]....
.L_30:
        /*0074*/ 	.word	0x00000050


	//   ....[1]....
        /*0078*/ 	.word	0x00000080


	//   ....[2]....
        /*007c*/ 	.word	0x00000180


	//   ....[3]....
        /*0080*/ 	.word	0x00000390


	//   ....[4]....
        /*0084*/ 	.word	0x000003d0


	//   ....[5]....
        /*0088*/ 	.word	0x00000410


	//----- nvinfo : EIATTR_REG_RECONFIG
	.align		4
.L_31:
        /*008c*/ 	.byte	0x01, 0x54
	.zero		2


	//----- nvinfo : EIATTR_SYSCALL_OFFSETS
	.align		4
        /*0090*/ 	.byte	0x04, 0x46
        /*0092*/ 	.short	(.L_33 - .L_32)


	//   ....[0]....
.L_32:
        /*0094*/ 	.word	0x00001770


	//----- nvinfo : EIATTR_MBARRIER_INSTR_OFFSETS
	.align		4
.L_33:
        /*0098*/ 	.byte	0x04, 0x39
        /*009a*/ 	.short	(.L_35 - .L_34)


	//   ....[0]....
.L_34:
        /*009c*/ 	.word	0x00000300
        /*00a0*/ 	.word	0x000000ff
        /*00a4*/ 	.word	0x00000000
        /*00a8*/ 	.short	0x0100
        /*00aa*/ 	.byte	0x09
	.zero		1


	//   ....[1]....
        /*00ac*/ 	.word	0x00000310
        /*00b0*/ 	.word	0x000000ff
        /*00b4*/ 	.word	0x00000020
        /*00b8*/ 	.short	0x0100
        /*00ba*/ 	.byte	0x09
	.zero		1


	//   ....[2]....
        /*00bc*/ 	.word	0x00000320
        /*00c0*/ 	.word	0x000000ff
        /*00c4*/ 	.word	0x00000008
        /*00c8*/ 	.short	0x0100
        /*00ca*/ 	.byte	0x09
	.zero		1


	//   ....[3]....
        /*00cc*/ 	.word	0x00000330
        /*00d0*/ 	.word	0x000000ff
        /*00d4*/ 	.word	0x00000028
        /*00d8*/ 	.short	0x0100
        /*00da*/ 	.byte	0x09
	.zero		1


	//   ....[4]....
        /*00dc*/ 	.word	0x00000340
        /*00e0*/ 	.word	0x000000ff
        /*00e4*/ 	.word	0x00000010
        /*00e8*/ 	.short	0x0100
        /*00ea*/ 	.byte	0x09
	.zero		1


	//   ....[5]....
        /*00ec*/ 	.word	0x00000350
        /*00f0*/ 	.word	0x000000ff
        /*00f4*/ 	.word	0x00000030
        /*00f8*/ 	.short	0x0100
        /*00fa*/ 	.byte	0x09
	.zero		1


	//   ....[6]....
        /*00fc*/ 	.word	0x00000360
        /*0100*/ 	.word	0x000000ff
        /*0104*/ 	.word	0x00000018
        /*0108*/ 	.short	0x0100
        /*010a*/ 	.byte	0x09
	.zero		1


	//   ....[7]....
        /*010c*/ 	.word	0x00000370
        /*0110*/ 	.word	0x000000ff
        /*0114*/ 	.word	0x00000038
        /*0118*/ 	.short	0x0100
        /*011a*/ 	.byte	0x09
	.zero		1


	//   ....[8]....
        /*011c*/ 	.word	0x000005f0
        /*0120*/ 	.word	0x000000ff
        /*0124*/ 	.word	0x00000070
        /*0128*/ 	.short	0x0100
        /*012a*/ 	.byte	0x09
	.zero		1


	//   ....[9]....
        /*012c*/ 	.word	0x00000600
        /*0130*/ 	.word	0x000000ff
        /*0134*/ 	.word	0x00000078
        /*0138*/ 	.short	0x0100
        /*013a*/ 	.byte	0x09
	.zero		1


	//   ....[10]....
        /*013c*/ 	.word	0x00000640
        /*0140*/ 	.word	0x000000ff
        /*0144*/ 	.word	0x00000050
        /*0148*/ 	.short	0x0100
        /*014a*/ 	.byte	0x0a
	.zero		1


	//   ....[11]....
        /*014c*/ 	.word	0x00000660
        /*0150*/ 	.word	0x000000ff
        /*0154*/ 	.word	0x00000058
        /*0158*/ 	.short	0x0100
        /*015a*/ 	.byte	0x0a
	.zero		1


	//   ....[12]....
        /*015c*/ 	.word	0x00000670
        /*0160*/ 	.word	0x000000ff
        /*0164*/ 	.word	0x00000060
        /*0168*/ 	.short	0x0100
        /*016a*/ 	.byte	0x0a
	.zero		1


	//   ....[13]....
        /*016c*/ 	.word	0x00000680
        /*0170*/ 	.word	0x000000ff
        /*0174*/ 	.word	0x00000068
        /*0178*/ 	.short	0x0100
        /*017a*/ 	.byte	0x0a
	.zero		1


	//   ....[14]....
        /*017c*/ 	.word	0x00001630
        /*0180*/ 	.word	0x0000005f
        /*0184*/ 	.word	0xfffffff8
        /*0188*/ 	.short	0x010a
        /*018a*/ 	.byte	0x3f
	.zero		1


	//   ....[15]....
        /*018c*/ 	.word	0x00001800
        /*0190*/ 	.word	0x00000003
        /*0194*/ 	.word	0x00000000
        /*0198*/ 	.short	0x010a
        /*019a*/ 	.byte	0x3f
	.zero		1


	//   ....[16]....
        /*019c*/ 	.word	0x00001860
        /*01a0*/ 	.word	0x00000003
        /*01a4*/ 	.word	0x00000000
        /*01a8*/ 	.short	0x010a
        /*01aa*/ 	.byte	0x3f
	.zero		1


	//   ....[17]....
        /*01ac*/ 	.word	0x00001d80
        /*01b0*/ 	.word	0x000000ff
        /*01b4*/ 	.word	0x00000000
        /*01b8*/ 	.short	0x010a
        /*01ba*/ 	.byte	0x04
	.zero		1


	//   ....[18]....
        /*01bc*/ 	.word	0x00001dc0
        /*01c0*/ 	.word	0x000000ff
        /*01c4*/ 	.word	0x00000000
        /*01c8*/ 	.short	0x010a
        /*01ca*/ 	.byte	0x04
	.zero		1


	//   ....[19]....
        /*01cc*/ 	.word	0x000021f0
        /*01d0*/ 	.word	0x000000ff
        /*01d4*/ 	.word	0x00000000
        /*01d8*/ 	.short	0x0101
        /*01da*/ 	.byte	0x04
	.zero		1


	//   ....[20]....
        /*01dc*/ 	.word	0x000022e0
        /*01e0*/ 	.word	0x00000063
        /*01e4*/ 	.word	0x00000000
        /*01e8*/ 	.short	0x0101
        /*01ea*/ 	.byte	0x32
	.zero		1


	//   ....[21]....
        /*01ec*/ 	.word	0x000023a0
        /*01f0*/ 	.word	0x000000ff
        /*01f4*/ 	.word	0x00000000
        /*01f8*/ 	.short	0x0101
        /*01fa*/ 	.byte	0x04
	.zero		1


	//   ....[22]....
        /*01fc*/ 	.word	0x000023f0
        /*0200*/ 	.word	0x0000005f
        /*0204*/ 	.word	0x00000008
        /*0208*/ 	.short	0x010a
        /*020a*/ 	.byte	0x3f
	.zero		1


	//   ....[23]....
        /*020c*/ 	.word	0x000064f0
        /*0210*/ 	.word	0x00000060
        /*0214*/ 	.word	0x00000000
        /*0218*/ 	.short	0x0101
        /*021a*/ 	.byte	0x32
	.zero		1


	//   ....[24]....
        /*021c*/ 	.word	0x00006f00
        /*0220*/ 	.word	0x00000007
        /*0224*/ 	.word	0x00000020
        /*0228*/ 	.short	0x010a
        /*022a*/ 	.byte	0x3f
	.zero		1


	//   ....[25]....
        /*022c*/ 	.word	0x00007360
        /*0230*/ 	.word	0x00000003
        /*0234*/ 	.word	0x00000078
        /*0238*/ 	.short	0x0101
        /*023a*/ 	.byte	0x3f
	.zero		1


	//   ....[26]....
        /*023c*/ 	.word	0x00007ad0
        /*0240*/ 	.word	0x00000007
        /*0244*/ 	.word	0x00000000
        /*0248*/ 	.short	0x010a
        /*024a*/ 	.byte	0x3f
	.zero		1


	//   ....[27]....
        /*024c*/ 	.word	0x00007b50
        /*0250*/ 	.word	0x00000009
        /*0254*/ 	.word	0x00000000
        /*0258*/ 	.short	0x010a
        /*025a*/ 	.byte	0x3f
	.zero		1


	//   ....[28]....
        /*025c*/ 	.word	0x00007be0
        /*0260*/ 	.word	0x00000006
        /*0264*/ 	.word	0x00000000
        /*0268*/ 	.short	0x010a
        /*026a*/ 	.byte	0x3f
	.zero		1


	//   ....[29]....
        /*026c*/ 	.word	0x00007c70
        /*0270*/ 	.word	0x00000003
        /*0274*/ 	.word	0x00000000
        /*0278*/ 	.short	0x010a
        /*027a*/ 	.byte	0x3f
	.zero		1


	//   ....[30]....
        /*027c*/ 	.word	0x00007cd0
        /*0280*/ 	.word	0x0000005f
        /*0284*/ 	.word	0xfffffff8
        /*0288*/ 	.short	0x010a
        /*028a*/ 	.byte	0x3f
	.zero		1


	//   ....[31]....
        /*028c*/ 	.word	0x00007d20
        /*0290*/ 	.word	0x00000003
        /*0294*/ 	.word	0x00000000
        /*0298*/ 	.short	0x010a
        /*029a*/ 	.byte	0x3f
	.zero		1


	//   ....[32]....
        /*029c*/ 	.word	0x00007d80
        /*02a0*/ 	.word	0x00000004
        /*02a4*/ 	.word	0x00000000
        /*02a8*/ 	.short	0x010a
        /*02aa*/ 	.byte	0x3f
	.zero		1


	//   ....[33]....
        /*02ac*/ 	.word	0x00007dd0
        /*02b0*/ 	.word	0x0000005f
        /*02b4*/ 	.word	0x00000008
        /*02b8*/ 	.short	0x010a
        /*02ba*/ 	.byte	0x3f
	.zero		1


	//   ....[34]....
        /*02bc*/ 	.word	0x00007ea0
        /*02c0*/ 	.word	0x00000007
        /*02c4*/ 	.word	0x00000020
        /*02c8*/ 	.short	0x010a
        /*02ca*/ 	.byte	0x3f
	.zero		1


	//   ....[35]....
        /*02cc*/ 	.word	0x00007f70
        /*02d0*/ 	.word	0x00000007
        /*02d4*/ 	.word	0x00000000
        /*02d8*/ 	.short	0x010a
        /*02da*/ 	.byte	0x3f
	.zero		1


	//   ....[36]....
        /*02dc*/ 	.word	0x00007fc0
        /*02e0*/ 	.word	0x00000009
        /*02e4*/ 	.word	0x00000000
        /*02e8*/ 	.short	0x010a
        /*02ea*/ 	.byte	0x3f
	.zero		1


	//   ....[37]....
        /*02ec*/ 	.word	0x00008010
        /*02f0*/ 	.word	0x00000006
        /*02f4*/ 	.word	0x00000000
        /*02f8*/ 	.short	0x010a
        /*02fa*/ 	.byte	0x3f
	.zero		1


	//----- nvinfo : EIATTR_NUM_MBARRIERS
	.align		4
.L_35:
        /*02fc*/ 	.byte	0x03, 0x38
        /*02fe*/ 	.short	0x000e


	//----- nvinfo : EIATTR_EXIT_INSTR_OFFSETS
	.align		4
        /*0300*/ 	.byte	0x04, 0x1c
        /*0302*/ 	.short	(.L_37 - .L_36)


	//   ....[0]....
.L_36:
        /*0304*/ 	.word	0x00001240


	//   ....[1]....
        /*0308*/ 	.word	0x000012a0


	//   ....[2]....
        /*030c*/ 	.word	0x00006c30


	//   ....[3]....
        /*0310*/ 	.word	0x00006c60


	//   ....[4]....
        /*0314*/ 	.word	0x00007cc0


	//----- nvinfo : EIATTR_MAX_THREADS
	.align		4
.L_37:
        /*0318*/ 	.byte	0x04, 0x05
        /*031a*/ 	.short	(.L_39 - .L_38)
.L_38:
        /*031c*/ 	.word	0x00000180
        /*0320*/ 	.word	0x00000001
        /*0324*/ 	.word	0x00000001


	//----- nvinfo : EIATTR_CRS_STACK_SIZE
	.align		4
.L_39:
        /*0328*/ 	.byte	0x04, 0x1e
        /*032a*/ 	.short	(.L_41 - .L_40)
.L_40:
        /*032c*/ 	.word	0x00000000


	//----- nvinfo : EIATTR_CBANK_PARAM_SIZE
	.align		4
.L_41:
        /*0330*/ 	.byte	0x03, 0x19
        /*0332*/ 	.short	0x0470


	//----- nvinfo : EIATTR_PARAM_CBANK
	.align		4
        /*0334*/ 	.byte	0x04, 0x0a
        /*0336*/ 	.short	(.L_43 - .L_42)
	.align		4
.L_42:
        /*0338*/ 	.word	index@(.nv.constant0._ZN7cutlass13device_kernelINS_4gemm6kernel13GemmUniversalIN4cute5tupleIJiiiiEEENS1_10collective13CollectiveMmaINS1_34MainloopSm90TmaGmmaWarpSpecializedILi4ENS5_IJNS4_1CILi1EEESB_SB_EEENS1_32KernelTmaWarpSpecializedPingpongEEENS5_IJNSA_ILi64EEENSA_ILi128EEESG_EEENS_6half_tENS5_IJlSB_lEEESI_SJ_NS4_8TiledMMAINS4_8MMA_AtomIJNS4_4SM904GMMA26MMA_64x128x16_F32F16F16_SSILNSN_5MajorE0ELSP_0ELNSN_7ScaleInE1ELSQ_1EEEEEENS4_6LayoutISC_NS5_IJNSA_ILi0EEESU_SU_EEEEENS5_IJNS4_10UnderscoreESX_SX_EEEEENS4_13SM90_TMA_LOADENS4_14ComposedLayoutINS4_7SwizzleILi3ELi4ELi3EEENS4_18smem_ptr_flag_bitsILi16EEENST_INS5_IJNSA_ILi8EEESF_EEENS5_IJSF_SB_EEEEEEEvNS4_8identityES10_S1A_vS1B_EENS_8epilogue10collective6detail29Sm90TmaWarpSpecializedAdapterINS1E_15DefaultEpilogueISI_SJ_SJ_NS1D_6thread17LinearCombinationISI_Li1EffLNS1I_9ScaleType4KindE0ELNS_15FloatRoundStyleE2ESI_EENS1_15EpilogueDefaultEEEEEvvEEEEvNT_6ParamsE)
        /*033c*/ 	.short	0x0210
        /*033e*/ 	.short	0x0470


	//----- nvinfo : EIATTR_SW_WAR
	.align		4
.L_43:
        /*0340*/ 	.byte	0x04, 0x36
        /*0342*/ 	.short	(.L_45 - .L_44)
.L_44:
        /*0344*/ 	.word	0x00000008
.L_45:


//--------------------- .nv.callgraph             --------------------------
	.section	.nv.callgraph,"",@"SHT_CUDA_CALLGRAPH"
	.align	4
	.sectionentsize	8
	.align		4
        /*0000*/ 	.word	0x00000000
	.align		4
        /*0004*/ 	.word	0xffffffff
	.align		4
        /*0008*/ 	.word	index@(_ZN7cutlass13device_kernelINS_4gemm6kernel13GemmUniversalIN4cute5tupleIJiiiiEEENS1_10collective13CollectiveMmaINS1_34MainloopSm90TmaGmmaWarpSpecializedILi4ENS5_IJNS4_1CILi1EEESB_SB_EEENS1_32KernelTmaWarpSpecializedPingpongEEENS5_IJNSA_ILi64EEENSA_ILi128EEESG_EEENS_6half_tENS5_IJlSB_lEEESI_SJ_NS4_8TiledMMAINS4_8MMA_AtomIJNS4_4SM904GMMA26MMA_64x128x16_F32F16F16_SSILNSN_5MajorE0ELSP_0ELNSN_7ScaleInE1ELSQ_1EEEEEENS4_6LayoutISC_NS5_IJNSA_ILi0EEESU_SU_EEEEENS5_IJNS4_10UnderscoreESX_SX_EEEEENS4_13SM90_TMA_LOADENS4_14ComposedLayoutINS4_7SwizzleILi3ELi4ELi3EEENS4_18smem_ptr_flag_bitsILi16EEENST_INS5_IJNSA_ILi8EEESF_EEENS5_IJSF_SB_EEEEEEEvNS4_8identityES10_S1A_vS1B_EENS_8epilogue10collective6detail29Sm90TmaWarpSpecializedAdapterINS1E_15DefaultEpilogueISI_SJ_SJ_NS1D_6thread17LinearCombinationISI_Li1EffLNS1I_9ScaleType4KindE0ELNS_15FloatRoundStyleE2ESI_EENS1_15EpilogueDefaultEEEEEvvEEEEvNT_6ParamsE)
	.align		4
        /*000c*/ 	.word	index@(__assertfail)
	.align		4
        /*0010*/ 	.word	0x00000000
	.align		4
        /*0014*/ 	.word	0xfffffffe
	.align		4
        /*0018*/ 	.word	0x00000000
	.align		4
        /*001c*/ 	.word	0xfffffffd
	.align		4
        /*0020*/ 	.word	0x00000000
	.align		4
        /*0024*/ 	.word	0xfffffffc


//--------------------- .nv.constant4             --------------------------
	.section	.nv.constant4,"a",@progbits
	.align	8
	.align		8
.nv.constant4:
        /*0000*/ 	.dword	__assertfail
	.align		8
        /*0008*/ 	.dword	__unnamed_1
	.align		8
        /*0010*/ 	.dword	_ZN40_INTERNAL_828ea732_4_k_cu_7e26cb1c_169174cuda3std3__45__cpo5beginE
	.align		8
        /*0018*/ 	.dword	_ZN40_INTERNAL_828ea732_4_k_cu_7e26cb1c_169174cuda3std3__45__cpo3endE
	.align		8
        /*0020*/ 	.dword	_ZN40_INTERNAL_828ea732_4_k_cu_7e26cb1c_169174cuda3std3__45__cpo6cbeginE
	.align		8
        /*0028*/ 	.dword	_ZN40_INTERNAL_828ea732_4_k_cu_7e26cb1c_169174cuda3std3__45__cpo4cendE
	.align		8
        /*0030*/ 	.dword	_ZN40_INTERNAL_828ea732_4_k_cu_7e26cb1c_169174cuda3std3__442_GLOBAL__N__828ea732_4_k_cu_7e26cb1c_169176ignoreE
	.align		8
        /*0038*/ 	.dword	_ZN40_INTERNAL_828ea732_4_k_cu_7e26cb1c_169174cuda3std3__419piecewise_constructE
	.align		8
        /*0040*/ 	.dword	_ZN40_INTERNAL_828ea732_4_k_cu_7e26cb1c_169174cuda3std3__48in_placeE
	.align		8
        /*0048*/ 	.dword	_ZN40_INTERNAL_828ea732_4_k_cu_7e26cb1c_169174cuda3std6ranges3__45__cpo4swapE
	.align		8
        /*0050*/ 	.dword	_ZN40_INTERNAL_828ea732_4_k_cu_7e26cb1c_169174cuda3std6ranges3__45__cpo9iter_moveE
	.align		8
        /*0058*/ 	.dword	_ZN40_INTERNAL_828ea732_4_k_cu_7e26cb1c_169174cute7productE
	.align		8
        /*0060*/ 	.dword	_ZN40_INTERNAL_828ea732_4_k_cu_7e26cb1c_169174cute1_E
	.align		8
        /*0068*/ 	.dword	$str$22
	.align		8
        /*0070*/ 	.dword	$str$23


//--------------------- .text._ZN7cutlass13device_kernelINS_4gemm6kernel13GemmUniversalIN4cute5tupleIJiiiiEEENS1_10collective13CollectiveMmaINS1_34MainloopSm90TmaGmmaWarpSpecializedILi4ENS5_IJNS4_1CILi1EEESB_SB_EEENS1_32KernelTmaWarpSpecializedPingpongEEENS5_IJNSA_ILi64EEENSA_ILi128EEESG_EEENS_6half_tENS5_IJlSB_lEEESI_SJ_NS4_8TiledMMAINS4_8MMA_AtomIJNS4_4SM904GMMA26MMA_64x128x16_F32F16F16_SSILNSN_5MajorE0ELSP_0ELNSN_7ScaleInE1ELSQ_1EEEEEENS4_6LayoutISC_NS5_IJNSA_ILi0EEESU_SU_EEEEENS5_IJNS4_10UnderscoreESX_SX_EEEEENS4_13SM90_TMA_LOADENS4_14ComposedLayoutINS4_7SwizzleILi3ELi4ELi3EEENS4_18smem_ptr_flag_bitsILi16EEENST_INS5_IJNSA_ILi8EEESF_EEENS5_IJSF_SB_EEEEEEEvNS4_8identityES10_S1A_vS1B_EENS_8epilogue10collective6detail29Sm90TmaWarpSpecializedAdapterINS1E_15DefaultEpilogueISI_SJ_SJ_NS1D_6thread17LinearCombinationISI_Li1EffLNS1I_9ScaleType4KindE0ELNS_15FloatRoundStyleE2ESI_EENS1_15EpilogueDefaultEEEEEvvEEEEvNT_6ParamsE --------------------------
	.section	.text._ZN7cutlass13device_kernelINS_4gemm6kernel13GemmUniversalIN4cute5tupleIJiiiiEEENS1_10collective13CollectiveMmaINS1_34MainloopSm90TmaGmmaWarpSpecializedILi4ENS5_IJNS4_1CILi1EEESB_SB_EEENS1_32KernelTmaWarpSpecializedPingpongEEENS5_IJNSA_ILi64EEENSA_ILi128EEESG_EEENS_6half_tENS5_IJlSB_lEEESI_SJ_NS4_8TiledMMAINS4_8MMA_AtomIJNS4_4SM904GMMA26MMA_64x128x16_F32F16F16_SSILNSN_5MajorE0ELSP_0ELNSN_7ScaleInE1ELSQ_1EEEEEENS4_6LayoutISC_NS5_IJNSA_ILi0EEESU_SU_EEEEENS5_IJNS4_10UnderscoreESX_SX_EEEEENS4_13SM90_TMA_LOADENS4_14ComposedLayoutINS4_7SwizzleILi3ELi4ELi3EEENS4_18smem_ptr_flag_bitsILi16EEENST_INS5_IJNSA_ILi8EEESF_EEENS5_IJSF_SB_EEEEEEEvNS4_8identityES10_S1A_vS1B_EENS_8epilogue10collective6detail29Sm90TmaWarpSpecializedAdapterINS1E_15DefaultEpilogueISI_SJ_SJ_NS1D_6thread17LinearCombinationISI_Li1EffLNS1I_9ScaleType4KindE0ELNS_15FloatRoundStyleE2ESI_EENS1_15EpilogueDefaultEEEEEvvEEEEvNT_6ParamsE,"ax",@progbits
	.align	128
.text._ZN7cutlass13device_kernelINS_4gemm6kernel13GemmUniversalIN4cute5tupleIJiiiiEEENS1_10collective13CollectiveMmaINS1_34MainloopSm90TmaGmmaWarpSpecializedILi4ENS5_IJNS4_1CILi1EEESB_SB_EEENS1_32KernelTmaWarpSpecializedPingpongEEENS5_IJNSA_ILi64EEENSA_ILi128EEESG_EEENS_6half_tENS5_IJlSB_lEEESI_SJ_NS4_8TiledMMAINS4_8MMA_AtomIJNS4_4SM904GMMA26MMA_64x128x16_F32F16F16_SSILNSN_5MajorE0ELSP_0ELNSN_7ScaleInE1ELSQ_1EEEEEENS4_6LayoutISC_NS5_IJNSA_ILi0EEESU_SU_EEEEENS5_IJNS4_10UnderscoreESX_SX_EEEEENS4_13SM90_TMA_LOADENS4_14ComposedLayoutINS4_7SwizzleILi3ELi4ELi3EEENS4_18smem_ptr_flag_bitsILi16EEENST_INS5_IJNSA_ILi8EEESF_EEENS5_IJSF_SB_EEEEEEEvNS4_8identityES10_S1A_vS1B_EENS_8epilogue10collective6detail29Sm90TmaWarpSpecializedAdapterINS1E_15DefaultEpilogueISI_SJ_SJ_NS1D_6thread17LinearCombinationISI_Li1EffLNS1I_9ScaleType4KindE0ELNS_15FloatRoundStyleE2ESI_EENS1_15EpilogueDefaultEEEEEvvEEEEvNT_6ParamsE:
        .type           _ZN7cutlass13device_kernelINS_4gemm6kernel13GemmUniversalIN4cute5tupleIJiiiiEEENS1_10collective13CollectiveMmaINS1_34MainloopSm90TmaGmmaWarpSpecializedILi4ENS5_IJNS4_1CILi1EEESB_SB_EEENS1_32KernelTmaWarpSpecializedPingpongEEENS5_IJNSA_ILi64EEENSA_ILi128EEESG_EEENS_6half_tENS5_IJlSB_lEEESI_SJ_NS4_8TiledMMAINS4_8MMA_AtomIJNS4_4SM904GMMA26MMA_64x128x16_F32F16F16_SSILNSN_5MajorE0ELSP_0ELNSN_7ScaleInE1ELSQ_1EEEEEENS4_6LayoutISC_NS5_IJNSA_ILi0EEESU_SU_EEEEENS5_IJNS4_10UnderscoreESX_SX_EEEEENS4_13SM90_TMA_LOADENS4_14ComposedLayoutINS4_7SwizzleILi3ELi4ELi3EEENS4_18smem_ptr_flag_bitsILi16EEENST_INS5_IJNSA_ILi8EEESF_EEENS5_IJSF_SB_EEEEEEEvNS4_8identityES10_S1A_vS1B_EENS_8epilogue10collective6detail29Sm90TmaWarpSpecializedAdapterINS1E_15DefaultEpilogueISI_SJ_SJ_NS1D_6thread17LinearCombinationISI_Li1EffLNS1I_9ScaleType4KindE0ELNS_15FloatRoundStyleE2ESI_EENS1_15EpilogueDefaultEEEEEvvEEEEvNT_6ParamsE,@function
        .size           _ZN7cutlass13device_kernelINS_4gemm6kernel13GemmUniversalIN4cute5tupleIJiiiiEEENS1_10collective13CollectiveMmaINS1_34MainloopSm90TmaGmmaWarpSpecializedILi4ENS5_IJNS4_1CILi1EEESB_SB_EEENS1_32KernelTmaWarpSpecializedPingpongEEENS5_IJNSA_ILi64EEENSA_ILi128EEESG_EEENS_6half_tENS5_IJlSB_lEEESI_SJ_NS4_8TiledMMAINS4_8MMA_AtomIJNS4_4SM904GMMA26MMA_64x128x16_F32F16F16_SSILNSN_5MajorE0ELSP_0ELNSN_7ScaleInE1ELSQ_1EEEEEENS4_6LayoutISC_NS5_IJNSA_ILi0EEESU_SU_EEEEENS5_IJNS4_10UnderscoreESX_SX_EEEEENS4_13SM90_TMA_LOADENS4_14ComposedLayoutINS4_7SwizzleILi3ELi4ELi3EEENS4_18smem_ptr_flag_bitsILi16EEENST_INS5_IJNSA_ILi8EEESF_EEENS5_IJSF_SB_EEEEEEEvNS4_8identityES10_S1A_vS1B_EENS_8epilogue10collective6detail29Sm90TmaWarpSpecializedAdapterINS1E_15DefaultEpilogueISI_SJ_SJ_NS1D_6thread17LinearCombinationISI_Li1EffLNS1I_9ScaleType4KindE0ELNS_15FloatRoundStyleE2ESI_EENS1_15EpilogueDefaultEEEEEvvEEEEvNT_6ParamsE,(.L_x_196 - _ZN7cutlass13device_kernelINS_4gemm6kernel13GemmUniversalIN4cute5tupleIJiiiiEEENS1_10collective13CollectiveMmaINS1_34MainloopSm90TmaGmmaWarpSpecializedILi4ENS5_IJNS4_1CILi1EEESB_SB_EEENS1_32KernelTmaWarpSpecializedPingpongEEENS5_IJNSA_ILi64EEENSA_ILi128EEESG_EEENS_6half_tENS5_IJlSB_lEEESI_SJ_NS4_8TiledMMAINS4_8MMA_AtomIJNS4_4SM904GMMA26MMA_64x128x16_F32F16F16_SSILNSN_5MajorE0ELSP_0ELNSN_7ScaleInE1ELSQ_1EEEEEENS4_6LayoutISC_NS5_IJNSA_ILi0EEESU_SU_EEEEENS5_IJNS4_10UnderscoreESX_SX_EEEEENS4_13SM90_TMA_LOADENS4_14ComposedLayoutINS4_7SwizzleILi3ELi4ELi3EEENS4_18smem_ptr_flag_bitsILi16EEENST_INS5_IJNSA_ILi8EEESF_EEENS5_IJSF_SB_EEEEEEEvNS4_8identityES10_S1A_vS1B_EENS_8epilogue10collective6detail29Sm90TmaWarpSpecializedAdapterINS1E_15DefaultEpilogueISI_SJ_SJ_NS1D_6thread17LinearCombinationISI_Li1EffLNS1I_9ScaleType4KindE0ELNS_15FloatRoundStyleE2ESI_EENS1_15EpilogueDefaultEEEEEvvEEEEvNT_6ParamsE)
        .other          _ZN7cutlass13device_kernelINS_4gemm6kernel13GemmUniversalIN4cute5tupleIJiiiiEEENS1_10collective13CollectiveMmaINS1_34MainloopSm90TmaGmmaWarpSpecializedILi4ENS5_IJNS4_1CILi1EEESB_SB_EEENS1_32KernelTmaWarpSpecializedPingpongEEENS5_IJNSA_ILi64EEENSA_ILi128EEESG_EEENS_6half_tENS5_IJlSB_lEEESI_SJ_NS4_8TiledMMAINS4_8MMA_AtomIJNS4_4SM904GMMA26MMA_64x128x16_F32F16F16_SSILNSN_5MajorE0ELSP_0ELNSN_7ScaleInE1ELSQ_1EEEEEENS4_6LayoutISC_NS5_IJNSA_ILi0EEESU_SU_EEEEENS5_IJNS4_10UnderscoreESX_SX_EEEEENS4_13SM90_TMA_LOADENS4_14ComposedLayoutINS4_7SwizzleILi3ELi4ELi3EEENS4_18smem_ptr_flag_bitsILi16EEENST_INS5_IJNSA_ILi8EEESF_EEENS5_IJSF_SB_EEEEEEEvNS4_8identityES10_S1A_vS1B_EENS_8epilogue10collective6detail29Sm90TmaWarpSpecializedAdapterINS1E_15DefaultEpilogueISI_SJ_SJ_NS1D_6thread17LinearCombinationISI_Li1EffLNS1I_9ScaleType4KindE0ELNS_15FloatRoundStyleE2ESI_EENS1_15EpilogueDefaultEEEEEvvEEEEvNT_6ParamsE,@"STO_CUDA_ENTRY STV_DEFAULT"
_ZN7cutlass13device_kernelINS_4gemm6kernel13GemmUniversalIN4cute5tupleIJiiiiEEENS1_10collective13CollectiveMmaINS1_34MainloopSm90TmaGmmaWarpSpecializedILi4ENS5_IJNS4_1CILi1EEESB_SB_EEENS1_32KernelTmaWarpSpecializedPingpongEEENS5_IJNSA_ILi64EEENSA_ILi128EEESG_EEENS_6half_tENS5_IJlSB_lEEESI_SJ_NS4_8TiledMMAINS4_8MMA_AtomIJNS4_4SM904GMMA26MMA_64x128x16_F32F16F16_SSILNSN_5MajorE0ELSP_0ELNSN_7ScaleInE1ELSQ_1EEEEEENS4_6LayoutISC_NS5_IJNSA_ILi0EEESU_SU_EEEEENS5_IJNS4_10UnderscoreESX_SX_EEEEENS4_13SM90_TMA_LOADENS4_14ComposedLayoutINS4_7SwizzleILi3ELi4ELi3EEENS4_18smem_ptr_flag_bitsILi16EEENST_INS5_IJNSA_ILi8EEESF_EEENS5_IJSF_SB_EEEEEEEvNS4_8identityES10_S1A_vS1B_EENS_8epilogue10collective6detail29Sm90TmaWarpSpecializedAdapterINS1E_15DefaultEpilogueISI_SJ_SJ_NS1D_6thread17LinearCombinationISI_Li1EffLNS1I_9ScaleType4KindE0ELNS_15FloatRoundStyleE2ESI_EENS1_15EpilogueDefaultEEEEEvvEEEEvNT_6ParamsE:
[----:B------:R-:W0:Y:S01]  /*0000*/  LDC R1, c[0x0][0x28] ;  /* 0x00000a00ff017b82 */ /* 0x000e220000000800 */
[----:B------:R-:W1:Y:S01]  /*0010*/  S2R R4, SR_TID.X ;  /* 0x0000000000047919 */ /* 0x000e620000002100 */
[----:B------:R-:W-:Y:S01]  /*0020*/  ELECT P0, URZ, PT ;  /* 0x00000000003f782f */ /* 0x000fe20003800000 */
[----:B------:R-:W-:Y:S01]  /*0030*/  BSSY B0, `(.L_x_0) ;  /* 0x0000014000007945 */ /* 0x000fe20003800000 */
[----:B-1----:R-:W-:-:S05]  /*0040*/  SHF.R.U32.HI R0, RZ, 0x5, R4 ;  /* 0x00000005ff007819 */ /* 0x002fca0000011604 */
[----:B------:R-:W1:Y:S02]  /*0050*/  SHFL.IDX PT, R2, R0, RZ, 0x1f ;  /* 0x00001fff00027589 */ /* 0x000e6400000e0000 */
[----:B-1----:R-:W-:Y:S02]  /*0060*/  R2UR UR8, R2 ;  /* 0x00000000020872ca */ /* 0x002fe400000e0000 */
[----:B------:R-:W-:-:S05]  /*0070*/  SHF.R.U32.HI R2, RZ, 0x7, R4 ;  /* 0x00000007ff027819 */ /* 0x000fca0000011604 */
[----:B------:R1:W2:Y:S06]  /*0080*/  SHFL.IDX PT, R3, R2, RZ, 0x1f ;  /* 0x00001fff02037589 */ /* 0x0002ac00000e0000 */
[----:B------:R-:W-:Y:S02]  /*0090*/  USHF.R.S32.HI UR4, URZ, 0x1f, UR8 ;  /* 0x0000001f3f047899 */ /* 0x000fe40008011408 */
[----:B------:R-:W-:Y:S02]  /*00a0*/  ISETP.NE.OR P0, PT, RZ, UR8, !P0 ;  /* 0x00000008ff007c0c */ /* 0x000fe4000c705670 */
[----:B------:R-:W-:-:S04]  /*00b0*/  ULEA.HI UR4, UR4, UR8, URZ, 0x2 ;  /* 0x0000000804047291 */ /* 0x000fc8000f8f103f */
[----:B------:R-:W-:-:S04]  /*00c0*/  ULOP3.LUT UR4, UR4, 0xfffffffc, URZ, 0xc0, !UPT ;  /* 0xfffffffc04047892 */ /* 0x000fc8000f8ec03f */
[----:B------:R-:W-:-:S03]  /*00d0*/  UIADD3 UR8, UR8, -UR4, URZ ;  /* 0x8000000408087290 */ /* 0x000fc6000fffe03f */
[----:B01----:R-:W-:Y:S09]  /*00e0*/  @P0 BRA `(.L_x_1) ;  /* 0x0000000000200947 */ /* 0x003ff20003800000 */
[----:B------:R-:W-:Y:S02]  /*00f0*/  ULDC.64 UR4, c[0x0][0x198] ;  /* 0x0000660000047ab9 */ /* 0x000fe40000000a00 */
[----:B------:R-:W-:Y:S02]  /*0100*/  UIADD3 UR6, UP0, UR4, 0xf0, URZ ;  /* 0x000000f004067890 */ /* 0x000fe4000ff1e03f */
[----:B------:R-:W-:Y:S02]  /*0110*/  UIADD3 UR4, UP1, UR4, 0x1f0, URZ ;  /* 0x000001f004047890 */ /* 0x000fe4000ff3e03f */
[----:B------:R-:W-:Y:S02]  /*0120*/  UIADD3.X UR7, URZ, UR5, URZ, UP0, !UPT ;  /* 0x000000053f077290 */ /* 0x000fe400087fe43f */
[----:B------:R-:W-:-:S07]  /*0130*/  UIADD3.X UR5, URZ, UR5, URZ, UP1, !UPT ;  /* 0x000000053f057290 */ /* 0x000fce0008ffe43f */
[----:B------:R0:W-:Y:S02]  /*0140*/  UTMACCTL.PF [UR6] ;  /* 0x00000000060079b9 */ /* 0x0001e40008040000 */
[----:B------:R0:W-:Y:S02]  /*0150*/  UTMACCTL.PF [UR4] ;  /* 0x00000000040079b9 */ /* 0x0001e40008040000 */
[----:B0-----:R-:W-:Y:S01]  /*0160*/  NOP ;  /* 0x0000000000007918 */ /* 0x001fe20000000000 */
.L_x_1:
[----:B------:R-:W-:Y:S05]  /*0170*/  BSYNC B0 ;  /* 0x0000000000007941 */ /* 0x000fea0003800000 */
.L_x_0:
[----:B------:R-:W0:Y:S01]  /*0180*/  SHFL.IDX PT, R5, R0, RZ, 0x1f ;  /* 0x00001fff00057589 */ /* 0x000e2200000e0000 */
[----:B--2---:R-:W-:Y:S01]  /*0190*/  R2UR UR15, R3 ;  /* 0x00000000030f72ca */ /* 0x004fe200000e0000 */
[----:B------:R-:W-:-:S04]  /*01a0*/  UISETP.NE.AND UP0, UPT, UR8, 0x3, UPT ;  /* 0x000000030800788c */ /* 0x000fc8000bf05270 */
[----:B------:R-:W-:-:S08]  /*01b0*/  UISETP.EQ.OR UP0, UPT, UR8, URZ, !UP0 ;  /* 0x0000003f0800728c */ /* 0x000fd0000c702670 */
[----:B------:R-:W-:Y:S02]  /*01c0*/  UIADD3 UR18, UR15, -0x1, URZ ;  /* 0xffffffff0f127890 */ /* 0x000fe4000fffe03f */
[----:B------:R-:W-:Y:S02]  /*01d0*/  UISETP.EQ.AND UP0, UPT, UR15, URZ, UP0 ;  /* 0x0000003f0f00728c */ /* 0x000fe40008702270 */
[----:B------:R-:W-:Y:S02]  /*01e0*/  UISETP.GE.U32.AND UP1, UPT, UR18, 0x2, UPT ;  /* 0x000000021200788c */ /* 0x000fe4000bf26070 */
[----:B------:R-:W-:Y:S01]  /*01f0*/  USEL UR40, URZ, 0x1, !UP0 ;  /* 0x000000013f287887 */ /* 0x000fe2000c000000 */
[----:B0-----:R-:W-:-:S03]  /*0200*/  ISETP.NE.AND P0, PT, R5, RZ, PT ;  /* 0x000000ff0500720c */ /* 0x001fc60003f05270 */
[----:B------:R-:W-:-:S10]  /*0210*/  USEL UR40, UR40, 0x2, UP1 ;  /* 0x0000000228287887 */ /* 0x000fd40008800000 */
[----:B------:R-:W-:Y:S05]  /*0220*/  @P0 BRA `(.L_x_2) ;  /* 0x0000000000580947 */ /* 0x000fea0003800000 */
[----:B------:R-:W0:Y:S01]  /*0230*/  S2UR UR9, SR_CgaCtaId ;  /* 0x00000000000979c3 */ /* 0x000e220000008800 */
[----:B------:R-:W-:Y:S01]  /*0240*/  UMOV UR4, 0x400 ;  /* 0x0000040000047882 */ /* 0x000fe20000000000 */
[----:B------:R-:W-:Y:S01]  /*0250*/  UMOV UR5, 0x1 ;  /* 0x0000000100057882 */ /* 0x000fe20000000000 */
[----:B------:R-:W-:Y:S01]  /*0260*/  UMOV UR6, 0x80 ;  /* 0x0000008000067882 */ /* 0x000fe20000000000 */
[----:B------:R-:W-:Y:S01]  /*0270*/  ELECT P0, URZ, PT ;  /* 0x00000000003f782f */ /* 0x000fe20003800000 */
[----:B------:R-:W-:-:S04]  /*0280*/  UIADD3 UR6, -UR6, 0x100000, URZ ;  /* 0x0010000006067890 */ /* 0x000fc8000fffe13f */
[----:B------:R-:W-:Y:S02]  /*0290*/  USHF.L.U32 UR7, UR6, 0xb, URZ ;  /* 0x0000000b06077899 */ /* 0x000fe4000800063f */
[----:B------:R-:W-:Y:S02]  /*02a0*/  USHF.L.U32 UR6, UR6, 0x1, URZ ;  /* 0x0000000106067899 */ /* 0x000fe4000800063f */
[----:B0-----:R-:W-:Y:S02]  /*02b0*/  ULEA UR9, UR9, UR4, 0x18 ;  /* 0x0000000409097291 */ /* 0x001fe4000f8ec03f */
[----:B------:R-:W-:-:S04]  /*02c0*/  UIADD3 UR4, -UR5, 0x100000, URZ ;  /* 0x0010000005047890 */ /* 0x000fc8000fffe13f */
[----:B------:R-:W-:Y:S02]  /*02d0*/  USHF.L.U32 UR5, UR4, 0xb, URZ ;  /* 0x0000000b04057899 */ /* 0x000fe4000800063f */
[----:B------:R-:W-:Y:S01]  /*02e0*/  USHF.L.U32 UR4, UR4, 0x1, URZ ;  /* 0x0000000104047899 */ /* 0x000fe2000800063f */
[----:B------:R-:W0:Y:S11]  /*02f0*/  FENCE.VIEW.ASYNC.S ;  /* 0x00000000000073c6 */ /* 0x000e360000000000 */
[----:B0-----:R0:W1:Y:S01]  /*0300*/  SYNCS.EXCH.64 URZ, [UR9], UR4 ;  /* 0x00000004093f75b2 */ /* 0x0010620008000100 */
[----:B------:R0:W2:Y:S01]  /*0310*/  SYNCS.EXCH.64 URZ, [UR9+0x20], UR6 ;  /* 0x00002006093f75b2 */ /* 0x0000a20008000100 */
[----:B------:R0:W3:Y:S01]  /*0320*/  SYNCS.EXCH.64 URZ, [UR9+0x8], UR4 ;  /* 0x00000804093f75b2 */ /* 0x0000e20008000100 */
[----:B------:R0:W4:Y:S01]  /*0330*/  SYNCS.EXCH.64 URZ, [UR9+0x28], UR6 ;  /* 0x00002806093f75b2 */ /* 0x0001220008000100 */
[----:B------:R0:W0:Y:S01]  /*0340*/  SYNCS.EXCH.64 URZ, [UR9+0x10], UR4 ;  /* 0x00001004093f75b2 */ /* 0x0000220008000100 */
[----:B------:R0:W0:Y:S01]  /*0350*/  SYNCS.EXCH.64 URZ, [UR9+0x30], UR6 ;  /* 0x00003006093f75b2 */ /* 0x0000220008000100 */
[----:B------:R0:W0:Y:S01]  /*0360*/  SYNCS.EXCH.64 URZ, [UR9+0x18], UR4 ;  /* 0x00001804093f75b2 */ /* 0x0000220008000100 */
[----:B------:R0:W0:Y:S01]  /*0370*/  SYNCS.EXCH.64 URZ, [UR9+0x38], UR6 ;  /* 0x00003806093f75b2 */ /* 0x0000220008000100 */
[----:B------:R-:W-:Y:S01]  /*0380*/  NOP ;  /* 0x0000000000007918 */ /* 0x000fe20000000000 */
.L_x_2:
[----:B------:R-:W5:Y:S01]  /*0390*/  SHFL.IDX PT, R5, R0, RZ, 0x1f ;  /* 0x00001fff00057589 */ /* 0x000f6200000e0000 */
[----:B------:R-:W-:Y:S01]  /*03a0*/  ELECT P0, URZ, PT ;  /* 0x00000000003f782f */ /* 0x000fe20003800000 */
[----:B------:R-:W-:Y:S01]  /*03b0*/  NOP ;  /* 0x0000000000007918 */ /* 0x000fe20000000000 */
[----:B------:R-:W-:Y:S01]  /*03c0*/  ELECT P1, URZ, PT ;  /* 0x00000000003f782f */ /* 0x000fe20003820000 */
[----:B------:R-:W1:Y:S01]  /*03d0*/  SHFL.IDX PT, R3, R0, RZ, 0x1f ;  /* 0x00001fff00037589 */ /* 0x000e6200000e0000 */
[----:B0-----:R-:W-:Y:S01]  /*03e0*/  UMOV UR4, 0x20 ;  /* 0x0000002000047882 */ /* 0x001fe20000000000 */
[----:B------:R-:W-:Y:S01]  /*03f0*/  UMOV UR12, 0x80 ;  /* 0x00000080000c7882 */ /* 0x000fe20000000000 */
[----:B------:R-:W-:Y:S01]  /*0400*/  NOP ;  /* 0x0000000000007918 */ /* 0x000fe20000000000 */
[----:B------:R0:W0:Y:S01]  /*0410*/  SHFL.IDX PT, R95, R2, RZ, 0x1f ;  /* 0x00001fff025f7589 */ /* 0x00002200000e0000 */
[----:B------:R-:W-:Y:S01]  /*0420*/  ULDC.64 UR54, c[0x0][0x208] ;  /* 0x0000820000367ab9 */ /* 0x000fe20000000a00 */
[----:B-----5:R-:W-:-:S02]  /*0430*/  ISETP.NE.OR P0, PT, R5, RZ, !P0 ;  /* 0x000000ff0500720c */ /* 0x020fc40004705670 */
[----:B-1----:R-:W-:Y:S02]  /*0440*/  ISETP.NE.OR P1, PT, R3, RZ, !P1 ;  /* 0x000000ff0300720c */ /* 0x002fe40004f25670 */
[----:B------:R-:W-:-:S04]  /*0450*/  SHF.R.S32.HI R3, RZ, 0x1f, R4 ;  /* 0x0000001fff037819 */ /* 0x000fc80000011404 */
[----:B------:R-:W-:-:S05]  /*0460*/  LEA.HI R3, R3, R4, RZ, 0x7 ;  /* 0x0000000403037211 */ /* 0x000fca00078f38ff */
[----:B------:R-:W-:Y:S01]  /*0470*/  VOTEU.ALL UP0, P0 ;  /* 0x00000000003f7886 */ /* 0x000fe20000000000 */
[----:B------:R-:W-:Y:S01]  /*0480*/  LOP3.LUT R3, R3, 0xffffff80, RZ, 0xc0, !PT ;  /* 0xffffff8003037812 */ /* 0x000fe200078ec0ff */
[----:B------:R-:W-:-:S03]  /*0490*/  VOTEU.ALL UP1, P1 ;  /* 0x00000000003f7886 */ /* 0x000fc60000820000 */
[----:B------:R-:W1:Y:S01]  /*04a0*/  @!UP0 S2UR UR7, SR_CgaCtaId ;  /* 0x00000000000789c3 */ /* 0x000e620000008800 */
[----:B------:R-:W-:Y:S01]  /*04b0*/  @!UP0 UMOV UR6, 0x400 ;  /* 0x0000040000068882 */ /* 0x000fe20000000000 */
[----:B------:R-:W-:-:S04]  /*04c0*/  @!UP0 UIADD3 UR4, -UR4, 0x100000, URZ ;  /* 0x0010000004048890 */ /* 0x000fc8000fffe13f */
[----:B------:R-:W-:Y:S02]  /*04d0*/  @!UP0 USHF.L.U32 UR5, UR4, 0xb, URZ ;  /* 0x0000000b04058899 */ /* 0x000fe4000800063f */
[----:B------:R-:W-:Y:S01]  /*04e0*/  @!UP0 USHF.L.U32 UR4, UR4, 0x1, URZ ;  /* 0x0000000104048899 */ /* 0x000fe2000800063f */
[----:B------:R-:W-:Y:S01]  /*04f0*/  IMAD.IADD R3, R4, 0x1, -R3 ;  /* 0x0000000104037824 */ /* 0x000fe200078e0a03 */
[----:B------:R-:W-:Y:S01]  /*0500*/  @!UP1 UMOV UR10, 0x400 ;  /* 0x00000400000a9882 */ /* 0x000fe20000000000 */
[----:B------:R-:W-:Y:S01]  /*0510*/  VOTEU.ALL UP2, P1 ;  /* 0x00000000003f7886 */ /* 0x000fe20000840000 */
[----:B------:R-:W-:Y:S01]  /*0520*/  VOTEU.ALL UP3, P1 ;  /* 0x00000000003f7886 */ /* 0x000fe20000860000 */
[----:B------:R-:W-:Y:S01]  /*0530*/  VOTEU.ALL UP4, P1 ;  /* 0x00000000003f7886 */ /* 0x000fe20000880000 */
[----:B------:R-:W5:Y:S01]  /*0540*/  @!UP1 S2UR UR11, SR_CgaCtaId ;  /* 0x00000000000b99c3 */ /* 0x000f620000008800 */
[----:B------:R-:W-:Y:S01]  /*0550*/  VOTEU.ALL UP5, P1 ;  /* 0x00000000003f7886 */ /* 0x000fe200008a0000 */
[----:B------:R-:W-:Y:S01]  /*0560*/  ISETP.NE.AND P1, PT, RZ, UR15, PT ;  /* 0x0000000fff007c0c */ /* 0x000fe2000bf25270 */
[----:B-1----:R-:W-:-:S02]  /*0570*/  @!UP0 ULEA UR9, UR7, UR6, 0x18 ;  /* 0x0000000607098291 */ /* 0x002fc4000f8ec03f */
[----:B------:R-:W-:-:S04]  /*0580*/  @!UP1 UIADD3 UR6, -UR12, 0x100000, URZ ;  /* 0x001000000c069890 */ /* 0x000fc8000fffe13f */
[----:B------:R-:W-:Y:S02]  /*0590*/  @!UP1 USHF.L.U32 UR7, UR6, 0xb, URZ ;  /* 0x0000000b06079899 */ /* 0x000fe4000800063f */
[----:B------:R-:W-:Y:S01]  /*05a0*/  @!UP1 USHF.L.U32 UR6, UR6, 0x1, URZ ;  /* 0x0000000106069899 */ /* 0x000fe2000800063f */
[----:B------:R-:W-:Y:S01]  /*05b0*/  VOTEU.ALL UP0, P0 ;  /* 0x00000000003f7886 */ /* 0x000fe20000000000 */
[----:B-----5:R-:W-:Y:S01]  /*05c0*/  @!UP1 ULEA UR10, UR11, UR10, 0x18 ;  /* 0x0000000a0b0a9291 */ /* 0x020fe2000f8ec03f */
[----:B------:R-:W-:Y:S01]  /*05d0*/  VOTEU.ALL UP1, P0 ;  /* 0x00000000003f7886 */ /* 0x000fe20000020000 */
[----:B------:R-:W1:Y:S02]  /*05e0*/  FENCE.VIEW.ASYNC.S ;  /* 0x00000000000073c6 */ /* 0x000e640000000000 */
[----:B-1----:R-:W2:Y:S02]  /*05f0*/  @!UP0 SYNCS.EXCH.64 URZ, [UR9+0x70], UR4 ;  /* 0x00007004093f85b2 */ /* 0x002ea40008000100 */
[----:B------:R1:W2:Y:S01]  /*0600*/  @!UP1 SYNCS.EXCH.64 URZ, [UR9+0x78], UR4 ;  /* 0x00007804093f95b2 */ /* 0x0002a20008000100 */
[----:B------:R-:W-:Y:S01]  /*0610*/  NOP ;  /* 0x0000000000007918 */ /* 0x000fe20000000000 */
[----:B-1----:R-:W-:-:S02]  /*0620*/  ULDC.64 UR4, c[0x0][0x598] ;  /* 0x0001660000047ab9 */ /* 0x002fc40000000a00 */
[----:B------:R-:W-:Y:S02]  /*0630*/  ISETP.NE.U32.AND P0, PT, RZ, UR4, PT ;  /* 0x00000004ff007c0c */ /* 0x000fe4000bf05070 */
[----:B------:R1:W2:Y:S02]  /*0640*/  @!UP2 SYNCS.EXCH.64 URZ, [UR10+0x50], UR6 ;  /* 0x000050060a3fa5b2 */ /* 0x0002a40008000100 */
[----:B------:R-:W-:Y:S01]  /*0650*/  ISETP.NE.AND.EX P0, PT, RZ, UR5, PT, P0 ;  /* 0x00000005ff007c0c */ /* 0x000fe2000bf05300 */
[----:B------:R1:W2:Y:S01]  /*0660*/  @!UP3 SYNCS.EXCH.64 URZ, [UR10+0x58], UR6 ;  /* 0x000058060a3fb5b2 */ /* 0x0002a20008000100 */
[----:B------:R1:W2:Y:S01]  /*0670*/  @!UP4 SYNCS.EXCH.64 URZ, [UR10+0x60], UR6 ;  /* 0x000060060a3fc5b2 */ /* 0x0002a20008000100 */
[----:B------:R1:W2:Y:S01]  /*0680*/  @!UP5 SYNCS.EXCH.64 URZ, [UR10+0x68], UR6 ;  /* 0x000068060a3fd5b2 */ /* 0x0002a20008000100 */
[----:B------:R-:W-:Y:S01]  /*0690*/  NOP ;  /* 0x0000000000007918 */ /* 0x000fe20000000000 */
[----:B--234-:R-:W-:Y:S08]  /*06a0*/  BAR.SYNC.DEFER_BLOCKING 0x0 ;  /* 0x0000000000007b1d */ /* 0x01cff00000010000 */
[----:B01----:R-:W-:Y:S05]  /*06b0*/  @!P0 BRA `(.L_x_3) ;  /* 0x00000000001c8947 */ /* 0x003fea0003800000 */
[----:B------:R-:W0:Y:S02]  /*06c0*/  LDC.64 R6, c[0x0][0x598] ;  /* 0x00016600ff067b82 */ /* 0x000e240000000a00 */
[----:B0-----:R-:W2:Y:S02]  /*06d0*/  LDG.E.64 R6, desc[UR54][R6.64] ;  /* 0x0000003606067981 */ /* 0x001ea4000c1e1b00 */
[----:B--2---:R-:W-:-:S04]  /*06e0*/  ISETP.NE.U32.AND P0, PT, R6, RZ, PT ;  /* 0x000000ff0600720c */ /* 0x004fc80003f05070 */
[----:B------:R-:W-:-:S13]  /*06f0*/  ISETP.NE.AND.EX P0, PT, R7, RZ, PT, P0 ;  /* 0x000000ff0700720c */ /* 0x000fda0003f05300 */
[----:B------:R-:W-:Y:S05]  /*0700*/  @!P0 BRA `(.L_x_3) ;  /* 0x0000000000088947 */ /* 0x000fea0003800000 */
[----:B------:R1:W5:Y:S01]  /*0710*/  LD.E R22, desc[UR54][R6.64] ;  /* 0x0000003606167980 */ /* 0x000362000c101900 */
[----:B------:R-:W-:Y:S05]  /*0720*/  BRA `(.L_x_4) ;  /* 0x0000000000247947 */ /* 0x000fea0003800000 */
.L_x_3:
[----:B------:R-:W-:Y:S02]  /*0730*/  ULDC.64 UR4, c[0x0][0x588] ;  /* 0x0001620000047ab9 */ /* 0x000fe40000000a00 */
[----:B------:R-:W-:-:S04]  /*0740*/  ISETP.NE.U32.AND P0, PT, RZ, UR4, PT ;  /* 0x00000004ff007c0c */ /* 0x000fc8000bf05070 */
[----:B------:R-:W-:-:S13]  /*0750*/  ISETP.NE.AND.EX P0, PT, RZ, UR5, PT, P0 ;  /* 0x00000005ff007c0c */ /* 0x000fda000bf05300 */
[----:B------:R-:W-:Y:S05]  /*0760*/  @!P0 BRA `(.L_x_5) ;  /* 0x00000000000c8947 */ /* 0x000fea0003800000 */
[----:B------:R-:W0:Y:S02]  /*0770*/  LDC.64 R22, c[0x0][0x588] ;  /* 0x00016200ff167b82 */ /* 0x000e240000000a00 */
[----:B0-----:R0:W5:Y:S01]  /*0780*/  LDG.E R22, desc[UR54][R22.64] ;  /* 0x0000003616167981 */ /* 0x001162000c1e1900 */
[----:B------:R-:W-:Y:S05]  /*0790*/  BRA `(.L_x_4) ;  /* 0x0000000000087947 */ /* 0x000fea0003800000 */
.L_x_5:
[----:B------:R-:W-:Y:S02]  /*07a0*/  ULDC UR4, c[0x0][0x580] ;  /* 0x0001600000047ab9 */ /* 0x000fe40000000800 */
[----:B------:R-:W-:-:S07]  /*07b0*/  IMAD.U32 R22, RZ, RZ, UR4 ;  /* 0x00000004ff167e24 */ /* 0x000fce000f8e00ff */
.L_x_4:
[----:B------:R-:W-:Y:S02]  /*07c0*/  ULDC.64 UR4, c[0x0][0x5a0] ;  /* 0x0001680000047ab9 */ /* 0x000fe40000000a00 */
[----:B------:R-:W-:-:S04]  /*07d0*/  ISETP.NE.U32.AND P0, PT, RZ, UR4, PT ;  /* 0x00000004ff007c0c */ /* 0x000fc8000bf05070 */
[----:B------:R-:W-:-:S13]  /*07e0*/  ISETP.NE.AND.EX P0, PT, RZ, UR5, PT, P0 ;  /* 0x00000005ff007c0c */ /* 0x000fda000bf05300 */
[----:B------:R-:W-:Y:S05]  /*07f0*/  @!P0 BRA `(.L_x_6) ;  /* 0x00000000001c8947 */ /* 0x000fea0003800000 */
[----:B-1----:R-:W1:Y:S02]  /*0800*/  LDC.64 R6, c[0x0][0x5a0] ;  /* 0x00016800ff067b82 */ /* 0x002e640000000a00 */
[----:B-1----:R-:W2:Y:S02]  /*0810*/  LDG.E.64 R6, desc[UR54][R6.64] ;  /* 0x0000003606067981 */ /* 0x002ea4000c1e1b00 */
[----:B--2---:R-:W-:-:S04]  /*0820*/  ISETP.NE.U32.AND P0, PT, R6, RZ, PT ;  /* 0x000000ff0600720c */ /* 0x004fc80003f05070 */
[----:B------:R-:W-:-:S13]  /*0830*/  ISETP.NE.AND.EX P0, PT, R7, RZ, PT, P0 ;  /* 0x000000ff0700720c */ /* 0x000fda0003f05300 */
[----:B------:R-:W-:Y:S05]  /*0840*/  @!P0 BRA `(.L_x_6) ;  /* 0x0000000000088947 */ /* 0x000fea0003800000 */
[----:B0-----:R2:W5:Y:S01]  /*0850*/  LD.E R23, desc[UR54][R6.64] ;  /* 0x0000003606177980 */ /* 0x001562000c101900 */
[----:B------:R-:W-:Y:S05]  /*0860*/  BRA `(.L_x_7) ;  /* 0x0000000000247947 */ /* 0x000fea0003800000 */
.L_x_6:
[----:B------:R-:W-:Y:S02]  /*0870*/  ULDC.64 UR4, c[0x0][0x590] ;  /* 0x0001640000047ab9 */ /* 0x000fe40000000a00 */
[----:B------:R-:W-:-:S04]  /*0880*/  ISETP.NE.U32.AND P0, PT, RZ, UR4, PT ;  /* 0x00000004ff007c0c */ /* 0x000fc8000bf05070 */
[----:B------:R-:W-:-:S13]  /*0890*/  ISETP.NE.AND.EX P0, PT, RZ, UR5, PT, P0 ;  /* 0x00000005ff007c0c */ /* 0x000fda000bf05300 */
[----:B------:R-:W-:Y:S05]  /*08a0*/  @!P0 BRA `(.L_x_8) ;  /* 0x00000000000c8947 */ /* 0x000fea0003800000 */
[----:B-1----:R-:W0:Y:S02]  /*08b0*/  LDC.64 R6, c[0x0][0x590] ;  /* 0x00016400ff067b82 */ /* 0x002e240000000a00 */
[----:B0-----:R0:W5:Y:S01]  /*08c0*/  LDG.E R23, desc[UR54][R6.64] ;  /* 0x0000003606177981 */ /* 0x001162000c1e1900 */
[----:B------:R-:W-:Y:S05]  /*08d0*/  BRA `(.L_x_7) ;  /* 0x0000000000087947 */ /* 0x000fea0003800000 */
.L_x_8:
[----:B------:R-:W-:Y:S02]  /*08e0*/  ULDC UR4, c[0x0][0x584] ;  /* 0x0001610000047ab9 */ /* 0x000fe40000000800 */
[----:B0-----:R-:W-:-:S07]  /*08f0*/  IMAD.U32 R23, RZ, RZ, UR4 ;  /* 0x00000004ff177e24 */ /* 0x001fce000f8e00ff */
.L_x_7:
[----:B------:R-:W3:Y:S01]  /*0900*/  S2UR UR10, SR_CTAID.Y ;  /* 0x00000000000a79c3 */ /* 0x000ee20000002600 */
[----:B------:R-:W-:Y:S01]  /*0910*/  ULDC UR5, c[0x0][0x65c] ;  /* 0x0001970000057ab9 */ /* 0x000fe20000000800 */
[----:B------:R-:W-:Y:S01]  /*0920*/  UISETP.NE.AND UP0, UPT, UR15, 0x2, UPT ;  /* 0x000000020f00788c */ /* 0x000fe2000bf05270 */
[----:B------:R-:W-:Y:S01]  /*0930*/  IMAD.MOV.U32 R18, RZ, RZ, -0x1 ;  /* 0xffffffffff127424 */ /* 0x000fe200078e00ff */
[----:B------:R-:W-:Y:S01]  /*0940*/  UISETP.NE.AND UP2, UPT, UR5, 0x1, UPT ;  /* 0x000000010500788c */ /* 0x000fe2000bf45270 */
[----:B------:R-:W-:Y:S02]  /*0950*/  IMAD.MOV.U32 R2, RZ, RZ, -0x1 ;  /* 0xffffffffff027424 */ /* 0x000fe400078e00ff */
[----:B------:R-:W-:Y:S01]  /*0960*/  IMAD.MOV.U32 R19, RZ, RZ, -0x1 ;  /* 0xffffffffff137424 */ /* 0x000fe200078e00ff */
[----:B------:R-:W4:Y:S01]  /*0970*/  S2UR UR4, SR_CTAID.X ;  /* 0x00000000000479c3 */ /* 0x000f220000002500 */
[----:B------:R-:W-:-:S06]  /*0980*/  UP2UR UR38, UPR, URZ, 0x4 ;  /* 0x000000043f267883 */ /* 0x000fcc0008000000 */
[----:B------:R-:W-:Y:S01]  /*0990*/  @UP2 ULDC UR12, c[0x0][0x10] ;  /* 0x00000400000c2ab9 */ /* 0x000fe20000000800 */
[----:B------:R-:W-:Y:S01]  /*09a0*/  @UP2 UMOV UR7, URZ ;  /* 0x0000003f00072c82 */ /* 0x000fe20008000000 */
[----:B------:R-:W-:Y:S01]  /*09b0*/  @UP2 UMOV UR5, URZ ;  /* 0x0000003f00052c82 */ /* 0x000fe20008000000 */
[----:B012---:R-:W0:Y:S01]  /*09c0*/  LDC.64 R6, c[0x0][0x650] ;  /* 0x00019400ff067b82 */ /* 0x007e220000000a00 */
[----:B---3--:R-:W-:Y:S02]  /*09d0*/  @UP2 UMOV UR9, UR10 ;  /* 0x0000000a00092c82 */ /* 0x008fe40008000000 */
[----:B------:R-:W-:Y:S01]  /*09e0*/  @UP2 UMOV UR6, UR9 ;  /* 0x0000000900062c82 */ /* 0x000fe20008000000 */
[----:B------:R-:W-:Y:S01]  /*09f0*/  @!UP2 UMOV UR9, UR10 ;  /* 0x0000000a0009ac82 */ /* 0x000fe20008000000 */
[----:B----4-:R-:W-:-:S03]  /*0a00*/  @UP2 UIMAD.WIDE.U32 UR12, UR4, UR12, UR6 ;  /* 0x0000000c040c22a5 */ /* 0x010fc6000f8e0006 */
[----:B------:R-:W-:Y:S01]  /*0a10*/  @!UP2 ULDC UR6, c[0x0][0xc] ;  /* 0x000003000006aab9 */ /* 0x000fe20000000800 */
[----:B------:R-:W-:Y:S01]  /*0a20*/  @UP2 UIADD3 UR14, UR13, UR5, URZ ;  /* 0x000000050d0e2290 */ /* 0x000fe2000fffe03f */
[----:B------:R-:W-:Y:S02]  /*0a30*/  ULDC UR10, c[0x0][0xc] ;  /* 0x00000300000a7ab9 */ /* 0x000fe40000000800 */
[----:B------:R-:W-:Y:S01]  /*0a40*/  UMOV UR5, URZ ;  /* 0x0000003f00057c82 */ /* 0x000fe20008000000 */
[----:B------:R-:W-:Y:S01]  /*0a50*/  ULDC UR11, c[0x0][0x10] ;  /* 0x00000400000b7ab9 */ /* 0x000fe20000000800 */
[----:B------:R-:W-:Y:S02]  /*0a60*/  @!UP2 UIMAD.WIDE.U32 UR6, UR6, UR9, UR4 ;  /* 0x000000090606a2a5 */ /* 0x000fe4000f8e0004 */
[----:B------:R-:W-:Y:S01]  /*0a70*/  UIMAD.WIDE.U32 UR10, UR10, UR11, URZ ;  /* 0x0000000b0a0a72a5 */ /* 0x000fe2000f8e003f */
[----:B------:R-:W-:-:S03]  /*0a80*/  ULDC UR13, c[0x0][0x14] ;  /* 0x00000500000d7ab9 */ /* 0x000fc60000000800 */
[----:B------:R-:W-:Y:S02]  /*0a90*/  UIMAD.WIDE.U32 UR52, UR10, UR13, URZ ;  /* 0x0000000d0a3472a5 */ /* 0x000fe4000f8e003f */
[----:B------:R-:W-:Y:S01]  /*0aa0*/  UIMAD UR39, UR11, UR13, URZ ;  /* 0x0000000d0b2772a4 */ /* 0x000fe2000f8e023f */
[----:B------:R-:W-:Y:S01]  /*0ab0*/  @!UP2 UMOV UR12, UR6 ;  /* 0x00000006000cac82 */ /* 0x000fe20008000000 */
[----:B------:R-:W-:Y:S02]  /*0ac0*/  @!UP2 UMOV UR14, UR7 ;  /* 0x00000007000eac82 */ /* 0x000fe40008000000 */
[----:B------:R-:W-:Y:S02]  /*0ad0*/  UIADD3 UR39, UR53, UR39, URZ ;  /* 0x0000002735277290 */ /* 0x000fe4000fffe03f */
[----:B------:R-:W-:-:S04]  /*0ae0*/  UIADD3 UR6, UP1, UR12, UR52, URZ ;  /* 0x000000340c067290 */ /* 0x000fc8000ff3e03f */
[----:B------:R-:W-:Y:S02]  /*0af0*/  UIADD3.X UR7, UR14, UR39, URZ, UP1, !UPT ;  /* 0x000000270e077290 */ /* 0x000fe40008ffe43f */
[----:B------:R-:W-:Y:S02]  /*0b00*/  USEL UR6, UR6, UR12, !UP0 ;  /* 0x0000000c06067287 */ /* 0x000fe4000c000000 */
[----:B------:R-:W-:-:S04]  /*0b10*/  USEL UR7, UR7, UR14, !UP0 ;  /* 0x0000000e07077287 */ /* 0x000fc8000c000000 */
[----:B0-----:R-:W-:Y:S01]  /*0b20*/  ISETP.LE.U32.AND P0, PT, R6, UR6, PT ;  /* 0x0000000606007c0c */ /* 0x001fe2000bf03070 */
[----:B------:R-:W-:Y:S02]  /*0b30*/  IMAD.U32 R16, RZ, RZ, UR6 ;  /* 0x00000006ff107e24 */ /* 0x000fe4000f8e00ff */
[----:B------:R-:W-:Y:S02]  /*0b40*/  IMAD.U32 R0, RZ, RZ, UR7 ;  /* 0x00000007ff007e24 */ /* 0x000fe4000f8e00ff */
[----:B------:R-:W-:-:S03]  /*0b50*/  IMAD.U32 R17, RZ, RZ, UR7 ;  /* 0x00000007ff117e24 */ /* 0x000fc6000f8e00ff */
[----:B------:R-:W-:Y:S02]  /*0b60*/  ISETP.GE.U32.AND.EX P0, PT, R0, R7, PT, P0 ;  /* 0x000000070000720c */ /* 0x000fe40003f06100 */
[----:B------:R-:W-:-:S11]  /*0b70*/  PRMT R0, RZ, 0x7610, R0 ;  /* 0x00007610ff007816 */ /* 0x000fd60000000000 */
[----:B------:R-:W-:Y:S05]  /*0b80*/  @P0 BRA `(.L_x_9) ;  /* 0x00000004008c0947 */ /* 0x000fea0003800000 */
[----:B------:R-:W-:Y:S01]  /*0b90*/  I2FP.F32.U32 R0, UR4 ;  /* 0x0000000400007c45 */ /* 0x000fe20008201000 */
[----:B------:R-:W-:Y:S01]  /*0ba0*/  ULDC.64 UR16, c[0x0][0x628] ;  /* 0x00018a0000107ab9 */ /* 0x000fe20000000a00 */
[----:B------:R-:W-:Y:S01]  /*0bb0*/  ULDC UR6, c[0x0][0x150] ;  /* 0x0000540000067ab9 */ /* 0x000fe20000000800 */
[----:B------:R-:W-:Y:S01]  /*0bc0*/  ISETP.NE.U32.AND P0, PT, RZ, UR16, PT ;  /* 0x00000010ff007c0c */ /* 0x000fe2000bf05070 */
[----:B------:R-:W-:Y:S01]  /*0bd0*/  ULDC UR15, c[0x0][0x630] ;  /* 0x00018c00000f7ab9 */ /* 0x000fe20000000800 */
[----:B------:R-:W-:Y:S01]  /*0be0*/  FMUL R0, R0, UR6 ;  /* 0x0000000600007c20 */ /* 0x000fe20008400000 */
[----:B------:R-:W-:Y:S01]  /*0bf0*/  R2UR UR19, R16 ;  /* 0x00000000101372ca */ /* 0x000fe200000e0000 */
[----:B------:R-:W-:Y:S01]  /*0c00*/  ULDC UR21, c[0x0][0x154] ;  /* 0x0000550000157ab9 */ /* 0x000fe20000000800 */
[----:B------:R-:W-:Y:S01]  /*0c10*/  ISETP.NE.AND.EX P0, PT, RZ, UR17, PT, P0 ;  /* 0x00000011ff007c0c */ /* 0x000fe2000bf05300 */
[----:B------:R0:W1:Y:S01]  /*0c20*/  F2I.U32.TRUNC.NTZ R2, R0 ;  /* 0x0000000000027305 */ /* 0x000062000020f000 */
[----:B------:R-:W-:-:S02]  /*0c30*/  R2UR UR20, R17 ;  /* 0x00000000111472ca */ /* 0x000fc400000e0000 */
[----:B------:R-:W-:Y:S02]  /*0c40*/  R2UR UR6, R16 ;  /* 0x00000000100672ca */ /* 0x000fe400000e0000 */
[----:B------:R-:W-:-:S07]  /*0c50*/  R2UR UR7, R17 ;  /* 0x00000000110772ca */ /* 0x000fce00000e0000 */
[----:B0-----:R-:W-:Y:S08]  /*0c60*/  @!P0 BRA `(.L_x_10) ;  /* 0x0000000000308947 */ /* 0x001ff00003800000 */
[----:B------:R-:W-:Y:S01]  /*0c70*/  R2UR UR6, R16 ;  /* 0x00000000100672ca */ /* 0x000fe200000e0000 */
[----:B------:R-:W-:Y:S01]  /*0c80*/  ULDC UR12, c[0x0][0x634] ;  /* 0x00018d00000c7ab9 */ /* 0x000fe20000000800 */
[----:B------:R-:W-:-:S11]  /*0c90*/  R2UR UR14, R17 ;  /* 0x00000000110e72ca */ /* 0x000fd600000e0000 */
[----:B------:R-:W-:-:S04]  /*0ca0*/  UIADD3 UR12, UP1, UR6, UR12, URZ ;  /* 0x0000000c060c7290 */ /* 0x000fc8000ff3e03f */
[----:B------:R-:W-:-:S04]  /*0cb0*/  UIADD3.X UR14, URZ, UR14, URZ, UP1, !UPT ;  /* 0x0000000e3f0e7290 */ /* 0x000fc80008ffe43f */
[----:B------:R-:W-:-:S04]  /*0cc0*/  UIMAD.WIDE.U32 UR6, UR14, UR16, URZ ;  /* 0x000000100e0672a5 */ /* 0x000fc8000f8e003f */
[----:B------:R-:W-:Y:S02]  /*0cd0*/  UIMAD.WIDE.U32 UR10, UP1, UR12, UR17, UR6 ;  /* 0x000000110c0a72a5 */ /* 0x000fe4000f820006 */
[----:B------:R-:W-:Y:S02]  /*0ce0*/  UIMAD.WIDE.U32 UR6, UR12, UR16, URZ ;  /* 0x000000100c0672a5 */ /* 0x000fe4000f8e003f */
[----:B------:R-:W-:Y:S02]  /*0cf0*/  UIADD3.X UR13, URZ, URZ, URZ, UP1, !UPT ;  /* 0x0000003f3f0d7290 */ /* 0x000fe40008ffe43f */
[----:B------:R-:W-:Y:S01]  /*0d00*/  UIADD3 URZ, UP1, UR7, UR10, URZ ;  /* 0x0000000a073f7290 */ /* 0x000fe2000ff3e03f */
[----:B------:R-:W-:-:S03]  /*0d10*/  UMOV UR12, UR11 ;  /* 0x0000000b000c7c82 */ /* 0x000fc60008000000 */
[----:B------:R-:W-:-:S12]  /*0d20*/  UIMAD.WIDE.U32.X UR6, UR14, UR17, UR12, UP1 ;  /* 0x000000110e0672a5 */ /* 0x000fd800088e040c */
.L_x_10:
[----:B------:R-:W-:Y:S01]  /*0d30*/  USHF.R.U64 UR5, UR6, UR15, UR7 ;  /* 0x0000000f06057299 */ /* 0x000fe20008001207 */
[----:B------:R-:W-:Y:S01]  /*0d40*/  I2FP.F32.U32 R0, UR9 ;  /* 0x0000000900007c45 */ /* 0x000fe20008201000 */
[----:B------:R-:W-:Y:S01]  /*0d50*/  USHF.R.U32.HI UR6, URZ, UR15, UR7 ;  /* 0x0000000f3f067299 */ /* 0x000fe20008011607 */
[----:B-1----:R-:W-:Y:S01]  /*0d60*/  R2UR UR14, R2 ;  /* 0x00000000020e72ca */ /* 0x002fe200000e0000 */
[----:B------:R-:W-:Y:S02]  /*0d70*/  UIADD3 UR17, UP1, URZ, -UR5, URZ ;  /* 0x800000053f117290 */ /* 0x000fe4000ff3e03f */
[----:B------:R-:W-:Y:S01]  /*0d80*/  FMUL R0, R0, UR21 ;  /* 0x0000001500007c20 */ /* 0x000fe20008400000 */
[----:B------:R-:W-:Y:S01]  /*0d90*/  ULDC.64 UR10, c[0x0][0x620] ;  /* 0x00018800000a7ab9 */ /* 0x000fe20000000a00 */
[----:B------:R-:W-:Y:S01]  /*0da0*/  UIADD3.X UR6, URZ, ~UR6, URZ, UP1, !UPT ;  /* 0x800000063f067290 */ /* 0x000fe20008ffe43f */
[----:B------:R-:W-:Y:S01]  /*0db0*/  UMOV UR12, UR19 ;  /* 0x00000013000c7c82 */ /* 0x000fe20008000000 */
[----:B------:R-:W-:-:S02]  /*0dc0*/  UMOV UR13, UR20 ;  /* 0x00000014000d7c82 */ /* 0x000fc40008000000 */
[----:B------:R-:W-:Y:S01]  /*0dd0*/  UIMAD UR6, UR6, UR10, URZ ;  /* 0x0000000a060672a4 */ /* 0x000fe2000f8e023f */
[----:B------:R-:W0:Y:S01]  /*0de0*/  F2I.U32.TRUNC.NTZ R0, R0 ;  /* 0x0000000000007305 */ /* 0x000e22000020f000 */
[----:B------:R-:W-:Y:S02]  /*0df0*/  UIMAD.WIDE.U32 UR12, UR17, UR10, UR12 ;  /* 0x0000000a110c72a5 */ /* 0x000fe4000f8e000c */
[----:B------:R-:W-:Y:S01]  /*0e00*/  UIMAD UR17, UR17, UR11, UR6 ;  /* 0x0000000b111172a4 */ /* 0x000fe2000f8e0206 */
[----:B------:R-:W-:Y:S01]  /*0e10*/  ULDC UR24, c[0x0][0x658] ;  /* 0x0001960000187ab9 */ /* 0x000fe20000000800 */
[----:B------:R-:W-:Y:S02]  /*0e20*/  UMOV UR22, 0xffffffff ;  /* 0xffffffff00167882 */ /* 0x000fe40000000000 */
[----:B------:R-:W-:Y:S01]  /*0e30*/  UIADD3 UR17, UR13, UR17, URZ ;  /* 0x000000110d117290 */ /* 0x000fe2000fffe03f */
[----:B------:R-:W-:Y:S01]  /*0e40*/  ULDC UR19, c[0x0][0x618] ;  /* 0x0001860000137ab9 */ /* 0x000fe20000000800 */
[----:B------:R-:W-:Y:S01]  /*0e50*/  ULDC.64 UR6, c[0x0][0x640] ;  /* 0x0001900000067ab9 */ /* 0x000fe20000000a00 */
[----:B------:R-:W-:Y:S01]  /*0e60*/  USHF.L.U32 UR13, UR22, UR24, URZ ;  /* 0x00000018160d7299 */ /* 0x000fe2000800063f */
[----:B------:R-:W-:Y:S01]  /*0e70*/  ISETP.NE.U32.AND P0, PT, RZ, UR6, PT ;  /* 0x00000006ff007c0c */ /* 0x000fe2000bf05070 */
[----:B------:R-:W-:-:S02]  /*0e80*/  USHF.R.U64 UR22, UR12, UR19, UR17 ;  /* 0x000000130c167299 */ /* 0x000fc40008001211 */
[----:B------:R-:W-:Y:S01]  /*0e90*/  USHF.R.U32.HI UR12, URZ, UR19, UR17 ;  /* 0x000000133f0c7299 */ /* 0x000fe20008011611 */
[----:B0-----:R-:W-:Y:S01]  /*0ea0*/  R2UR UR16, R0 ;  /* 0x00000000001072ca */ /* 0x001fe200000e0000 */
[----:B------:R-:W-:Y:S01]  /*0eb0*/  ULDC UR21, c[0x0][0x608] ;  /* 0x0001820000157ab9 */ /* 0x000fe20000000800 */
[----:B------:R-:W-:Y:S01]  /*0ec0*/  ISETP.NE.AND.EX P0, PT, RZ, UR7, PT, P0 ;  /* 0x00000007ff007c0c */ /* 0x000fe2000bf05300 */
[----:B------:R-:W-:Y:S02]  /*0ed0*/  USHF.R.U64 UR26, UR22, UR21, UR12 ;  /* 0x00000015161a7299 */ /* 0x000fe4000800120c */
[----:B------:R-:W-:Y:S01]  /*0ee0*/  USHF.R.U32.HI UR12, URZ, UR21, UR12 ;  /* 0x000000153f0c7299 */ /* 0x000fe2000801160c */
[----:B------:R-:W-:Y:S01]  /*0ef0*/  UMOV UR20, 0x1 ;  /* 0x0000000100147882 */ /* 0x000fe20000000000 */
[----:B------:R-:W-:Y:S02]  /*0f00*/  UIADD3 UR14, -UR14, URZ, URZ ;  /* 0x0000003f0e0e7290 */ /* 0x000fe4000fffe13f */
[----:B------:R-:W-:-:S02]  /*0f10*/  USHF.R.U64 UR27, UR26, UR24, UR12 ;  /* 0x000000181a1b7299 */ /* 0x000fc4000800120c */
[----:B------:R-:W-:Y:S01]  /*0f20*/  USHF.L.U32 UR19, UR20, UR24, URZ ;  /* 0x0000001814137299 */ /* 0x000fe2000800063f */
[----:B------:R-:W-:Y:S01]  /*0f30*/  ULDC UR15, c[0x0][0x144] ;  /* 0x00005100000f7ab9 */ /* 0x000fe20000000800 */
[----:B------:R-:W-:Y:S01]  /*0f40*/  ULDC UR10, c[0x0][0x600] ;  /* 0x00018000000a7ab9 */ /* 0x000fe20000000800 */
[----:B------:R-:W-:Y:S02]  /*0f50*/  ULOP3.LUT UR20, URZ, UR13, URZ, 0x33, !UPT ;  /* 0x0000000d3f147292 */ /* 0x000fe4000f8e333f */
[----:B------:R-:W-:Y:S02]  /*0f60*/  USHF.R.U32.HI UR13, URZ, UR24, UR12 ;  /* 0x000000183f0d7299 */ /* 0x000fe4000801160c */
[----:B------:R-:W-:Y:S02]  /*0f70*/  UIADD3 UR11, UR10, -0x1, URZ ;  /* 0xffffffff0a0b7890 */ /* 0x000fe4000fffe03f */
[----:B------:R-:W-:Y:S02]  /*0f80*/  UIADD3 UR23, -UR16, URZ, URZ ;  /* 0x0000003f10177290 */ /* 0x000fe4000fffe13f */
[----:B------:R-:W-:Y:S01]  /*0f90*/  UIMAD UR4, UR15, UR14, UR4 ;  /* 0x0000000e0f0472a4 */ /* 0x000fe2000f8e0204 */
[----:B------:R-:W-:Y:S01]  /*0fa0*/  ULDC UR28, c[0x0][0x148] ;  /* 0x00005200001c7ab9 */ /* 0x000fe20000000800 */
[----:B------:R-:W-:Y:S01]  /*0fb0*/  ULDC UR24, c[0x0][0x648] ;  /* 0x0001920000187ab9 */ /* 0x000fe20000000800 */
[----:B------:R-:W-:Y:S01]  /*0fc0*/  ULDC UR25, c[0x0][0x638] ;  /* 0x00018e0000197ab9 */ /* 0x000fe20000000800 */
[----:B------:R-:W-:Y:S01]  /*0fd0*/  UMOV UR12, UR27 ;  /* 0x0000001b000c7c82 */ /* 0x000fe20008000000 */
[----:B------:R-:W-:Y:S07]  /*0fe0*/  @!P0 BRA `(.L_x_11) ;  /* 0x0000000000308947 */ /* 0x000fee0003800000 */
[----:B------:R-:W-:Y:S02]  /*0ff0*/  ULDC UR16, c[0x0][0x64c] ;  /* 0x0001930000107ab9 */ /* 0x000fe40000000800 */
        /* <DEDUP_REMOVED lines=8> */
[----:B------:R-:W-:-:S07]  /*1080*/  UIMAD.WIDE.U32.X UR6, UR21, UR7, UR16, UP1 ;  /* 0x00000007150672a5 */ /* 0x000fce00088e0410 */
[----:B------:R-:W-:Y:S01]  /*1090*/  UMOV UR12, UR6 ;  /* 0x00000006000c7c82 */ /* 0x000fe20008000000 */
[----:B------:R-:W-:-:S05]  /*10a0*/  UMOV UR13, UR7 ;  /* 0x00000007000d7c82 */ /* 0x000fca0008000000 */
.L_x_11:
[----:B------:R-:W-:Y:S01]  /*10b0*/  UISETP.NE.AND UP1, UPT, UR38, URZ, UPT ;  /* 0x0000003f2600728c */ /* 0x000fe2000bf25270 */
[----:B------:R-:W-:Y:S01]  /*10c0*/  IMAD.MOV.U32 R0, RZ, RZ, 0x1 ;  /* 0x00000001ff007424 */ /* 0x000fe200078e00ff */
[----:B------:R-:W-:Y:S01]  /*10d0*/  USHF.R.U64 UR6, UR12, UR24, UR13 ;  /* 0x000000180c067299 */ /* 0x000fe2000800120d */
[----:B------:R-:W-:Y:S01]  /*10e0*/  IMAD.U32 R19, RZ, RZ, UR5 ;  /* 0x00000005ff137e24 */ /* 0x000fe2000f8e00ff */
[----:B------:R-:W-:Y:S02]  /*10f0*/  ULOP3.LUT UR20, UR26, UR20, URZ, 0xc0, !UPT ;  /* 0x000000141a147292 */ /* 0x000fe4000f8ec03f */
[----:B------:R-:W-:Y:S02]  /*1100*/  UIADD3 UR7, -UR6, URZ, URZ ;  /* 0x0000003f06077290 */ /* 0x000fe4000fffe13f */
[----:B------:R-:W-:Y:S02]  /*1110*/  UIMAD UR19, UR19, UR6, UR20 ;  /* 0x00000006131372a4 */ /* 0x000fe4000f8e0214 */
[----:B------:R-:W-:-:S02]  /*1120*/  ULOP3.LUT UR11, UR22, UR11, URZ, 0xc0, !UPT ;  /* 0x0000000b160b7292 */ /* 0x000fc4000f8ec03f */
[----:B------:R-:W-:Y:S02]  /*1130*/  @UP1 UIMAD UR4, UR28, UR23, UR9 ;  /* 0x000000171c0412a4 */ /* 0x000fe4000f8e0209 */
[----:B------:R-:W-:-:S03]  /*1140*/  UIMAD UR6, UR7, UR25, UR27 ;  /* 0x00000019070672a4 */ /* 0x000fc6000f8e021b */
[----:B------:R-:W-:Y:S01]  /*1150*/  ULDC UR7, c[0x0][0x610] ;  /* 0x0001840000077ab9 */ /* 0x000fe20000000800 */
[----:B------:R-:W-:Y:S02]  /*1160*/  UIMAD UR6, UR6, UR10, UR11 ;  /* 0x0000000a060672a4 */ /* 0x000fe4000f8e020b */
[----:B------:R-:W-:-:S04]  /*1170*/  UIMAD UR4, UR19, UR7, UR4 ;  /* 0x00000007130472a4 */ /* 0x000fc8000f8e0204 */
[----:B------:R-:W-:Y:S02]  /*1180*/  USEL UR7, UR6, UR4, !UP1 ;  /* 0x0000000406077287 */ /* 0x000fe4000c800000 */
[----:B------:R-:W-:-:S04]  /*1190*/  USEL UR4, UR4, UR6, !UP1 ;  /* 0x0000000604047287 */ /* 0x000fc8000c800000 */
[----:B------:R-:W-:Y:S02]  /*11a0*/  IMAD.U32 R2, RZ, RZ, UR7 ;  /* 0x00000007ff027e24 */ /* 0x000fe4000f8e00ff */
[----:B------:R-:W-:-:S07]  /*11b0*/  IMAD.U32 R18, RZ, RZ, UR4 ;  /* 0x00000004ff127e24 */ /* 0x000fce000f8e00ff */
.L_x_9:
[----:B------:R-:W-:Y:S02]  /*11c0*/  ULDC UR4, c[0x0][0x28c] ;  /* 0x0000a30000047ab9 */ /* 0x000fe40000000800 */
[----:B------:R-:W-:-:S04]  /*11d0*/  UIADD3 UR4, UR4, 0x7f, URZ ;  /* 0x0000007f04047890 */ /* 0x000fc8000fffe03f */
[----:B------:R-:W-:-:S04]  /*11e0*/  USHF.R.S32.HI UR5, URZ, 0x1f, UR4 ;  /* 0x0000001f3f057899 */ /* 0x000fc80008011404 */
[----:B------:R-:W-:-:S04]  /*11f0*/  ULEA.HI UR5, UR5, UR4, URZ, 0x7 ;  /* 0x0000000405057291 */ /* 0x000fc8000f8f383f */
[----:B------:R-:W-:Y:S01]  /*1200*/  USHF.R.S32.HI UR37, URZ, 0x7, UR5 ;  /* 0x000000073f257899 */ /* 0x000fe20008011405 */
[----:B------:R-:W-:Y:S11]  /*1210*/  @!P1 BRA `(.L_x_12) ;  /* 0x0000005800889947 */ /* 0x000ff60003800000 */
[----:B------:R-:W-:-:S06]  /*1220*/  UISETP.GT.U32.AND UP1, UPT, UR18, 0x1, UPT ;  /* 0x000000011200788c */ /* 0x000fcc000bf24070 */
[----:B------:R-:W-:-:S13]  /*1230*/  PLOP3.LUT P0, PT, PT, PT, UP1, 0x80, 0x0 ;  /* 0x000000000000781c */ /* 0x000fda0003f0f018 */
[----:B------:R-:W-:Y:S05]  /*1240*/  @P0 EXIT ;  /* 0x000000000000094d */ /* 0x000fea0003800000 */
.L_x_13:
[----:B------:R-:W-:-:S08]  /*1250*/  NOP ;  /* 0x0000000000007918 */ /* 0x000fd00000000000 */
[----:B------:R-:W0:Y:S02]  /*1260*/  USETMAXREG.TRY_ALLOC.CTAPOOL UP1, 0xe8 ;  /* 0x000000e8000079c8 */ /* 0x000e240008020600 */
[----:B0-----:R-:W-:-:S13]  /*1270*/  PLOP3.LUT P0, PT, PT, PT, UP1, 0x80, 0x0 ;  /* 0x000000000000781c */ /* 0x001fda0003f0f018 */
[----:B------:R-:W-:Y:S05]  /*1280*/  @!P0 BRA `(.L_x_13) ;  /* 0xfffffffc00f08947 */ /* 0x000fea000383ffff */
[----:B------:R-:W-:-:S13]  /*1290*/  LOP3.LUT P0, RZ, R0, 0xff, RZ, 0xc0, !PT ;  /* 0x000000ff00ff7812 */ /* 0x000fda000780c0ff */
[----:B------:R-:W-:Y:S05]  /*12a0*/  @!P0 EXIT ;  /* 0x000000000000894d */ /* 0x000fea0003800000 */
[----:B------:R-:W-:Y:S01]  /*12b0*/  SHF.R.S32.HI R0, RZ, 0x1f, R3 ;  /* 0x0000001fff007819 */ /* 0x000fe20000011403 */
[----:B------:R-:W0:Y:S01]  /*12c0*/  S2UR UR5, SR_CgaCtaId ;  /* 0x00000000000579c3 */ /* 0x000e220000008800 */
[----:B------:R-:W-:Y:S01]  /*12d0*/  UMOV UR42, 0x400 ;  /* 0x00000400002a7882 */ /* 0x000fe20000000000 */
[----:B------:R-:W-:Y:S01]  /*12e0*/  USHF.R.U32.HI UR4, URZ, 0x2, UR37 ;  /* 0x000000023f047899 */ /* 0x000fe20008011625 */
[CC--:B------:R-:W-:Y:S01]  /*12f0*/  LEA.HI R4, R0.reuse, R3.reuse, RZ, 0x2 ;  /* 0x0000000300047211 */ /* 0x0c0fe200078f10ff */
[----:B------:R-:W-:Y:S01]  /*1300*/  ULOP3.LUT UR45, UR37, 0x3, URZ, 0xc0, !UPT ;  /* 0x00000003252d7892 */ /* 0x000fe2000f8ec03f */
[----:B------:R-:W-:Y:S01]  /*1310*/  LEA.HI R0, R0, R3, RZ, 0x5 ;  /* 0x0000000300007211 */ /* 0x000fe200078f28ff */
[----:B------:R-:W-:Y:S01]  /*1320*/  UISETP.LT.AND UP1, UPT, UR37, 0x1, UPT ;  /* 0x000000012500788c */ /* 0x000fe2000bf21270 */
[--C-:B------:R-:W-:Y:S01]  /*1330*/  SHF.R.S32.HI R88, RZ, 0x2, R4.reuse ;  /* 0x00000002ff587819 */ /* 0x100fe20000011404 */
[----:B------:R-:W1:Y:S01]  /*1340*/  LDC.64 R6, c[0x0][0x5c8] ;  /* 0x00017200ff067b82 */ /* 0x000e620000000a00 */
[----:B------:R-:W-:Y:S01]  /*1350*/  SHF.R.S32.HI R5, RZ, 0x1f, R4 ;  /* 0x0000001fff057819 */ /* 0x000fe20000011404 */
[----:B------:R-:W-:Y:S01]  /*1360*/  ULOP3.LUT UR4, UR4, 0x1, URZ, 0xc0, !UPT ;  /* 0x0000000104047892 */ /* 0x000fe2000f8ec03f */
[----:B------:R-:W-:Y:S01]  /*1370*/  LOP3.LUT R4, R4, 0xfffffffc, RZ, 0xc0, !PT ;  /* 0xfffffffc04047812 */ /* 0x000fe200078ec0ff */
[----:B------:R-:W-:Y:S01]  /*1380*/  ULDC UR44, c[0x0][0x658] ;  /* 0x00019600002c7ab9 */ /* 0x000fe20000000800 */
[----:B------:R-:W-:Y:S01]  /*1390*/  LEA.HI R5, R5, R88, RZ, 0x3 ;  /* 0x0000005805057211 */ /* 0x000fe200078f18ff */
[----:B------:R-:W-:Y:S01]  /*13a0*/  UMOV UR6, 0xffffffff ;  /* 0xffffffff00067882 */ /* 0x000fe20000000000 */
[----:B------:R-:W-:Y:S01]  /*13b0*/  ULDC UR8, c[0x0][0x284] ;  /* 0x0000a10000087ab9 */ /* 0x000fe20000000800 */
[----:B------:R-:W-:Y:S01]  /*13c0*/  IMAD.IADD R4, R3, 0x1, -R4 ;  /* 0x0000000103047824 */ /* 0x000fe200078e0a04 */
[----:B------:R-:W-:Y:S01]  /*13d0*/  LOP3.LUT R5, R5, 0xfffffff8, RZ, 0xc0, !PT ;  /* 0xfffffff805057812 */ /* 0x000fe200078ec0ff */
[----:B------:R-:W-:Y:S01]  /*13e0*/  USEL UR45, UR45, URZ, !UP0 ;  /* 0x0000003f2d2d7287 */ /* 0x000fe2000c000000 */
[----:B------:R-:W-:Y:S01]  /*13f0*/  SHF.R.S32.HI R3, RZ, 0x5, R0 ;  /* 0x00000005ff037819 */ /* 0x000fe20000011400 */
[----:B------:R-:W-:Y:S01]  /*1400*/  VIADD R0, R95, 0xffffffff ;  /* 0xffffffff5f007836 */ /* 0x000fe20000000000 */
[----:B------:R-:W-:Y:S01]  /*1410*/  USEL UR46, UR37, 0x1, UP1 ;  /* 0x00000001252e7887 */ /* 0x000fe20008800000 */
[----:B------:R-:W-:Y:S01]  /*1420*/  IMAD.IADD R88, R88, 0x1, -R5 ;  /* 0x0000000158587824 */ /* 0x000fe200078e0a05 */
[----:B------:R-:W-:Y:S01]  /*1430*/  USHF.L.U32 UR6, UR6, UR44, URZ ;  /* 0x0000002c06067299 */ /* 0x000fe2000800063f */
[----:B------:R-:W2:Y:S01]  /*1440*/  LDC R5, c[0x0][0x288] ;  /* 0x0000a200ff057b82 */ /* 0x000ea20000000800 */
[----:B0-----:R-:W-:Y:S01]  /*1450*/  ULEA UR42, UR5, UR42, 0x18 ;  /* 0x0000002a052a7291 */ /* 0x001fe2000f8ec03f */
[C---:B------:R-:W-:Y:S01]  /*1460*/  ISETP.NE.AND P0, PT, R0.reuse, RZ, PT ;  /* 0x000000ff0000720c */ /* 0x040fe20003f05270 */
[----:B------:R-:W-:Y:S01]  /*1470*/  IMAD.SHL.U32 R0, R0, 0x8, RZ ;  /* 0x0000000800007824 */ /* 0x000fe200078e00ff */
[--C-:B------:R-:W-:Y:S01]  /*1480*/  SHF.R.S32.HI R89, RZ, 0x1f, R88.reuse ;  /* 0x0000001fff597819 */ /* 0x100fe20000011458 */
[----:B------:R-:W-:Y:S01]  /*1490*/  UIADD3 UR50, UR42, 0x50, URZ ;  /* 0x000000502a327890 */ /* 0x000fe2000fffe03f */
[----:B------:R-:W-:Y:S01]  /*14a0*/  IMAD.SHL.U32 R90, R4, 0x2, RZ ;  /* 0x00000002045a7824 */ /* 0x000fe200078e00ff */
[----:B------:R-:W-:Y:S01]  /*14b0*/  UISETP.EQ.U32.AND UP0, UPT, UR4, 0x1, !UP0 ;  /* 0x000000010400788c */ /* 0x000fe2000c702070 */
[C-C-:B------:R-:W-:Y:S01]  /*14c0*/  IMAD R97, R3.reuse, -0x10, -R88.reuse ;  /* 0xfffffff003617824 */ /* 0x140fe200078e0a58 */
[----:B------:R-:W-:Y:S01]  /*14d0*/  LOP3.LUT R0, R0, 0x8, RZ, 0xc0, !PT ;  /* 0x0000000800007812 */ /* 0x000fe200078ec0ff */
[----:B------:R-:W-:Y:S01]  /*14e0*/  IMAD.WIDE R88, R3, 0x10, R88 ;  /* 0x0000001003587825 */ /* 0x000fe200078e0258 */
[C---:B-1----:R-:W-:Y:S01]  /*14f0*/  SHF.L.U64.HI R92, R6.reuse, 0x3, R7 ;  /* 0x00000003065c7819 */ /* 0x042fe20000010207 */
[----:B------:R-:W-:Y:S01]  /*1500*/  ULDC UR43, c[0x0][0x600] ;  /* 0x00018000002b7ab9 */ /* 0x000fe20000000800 */
[----:B------:R-:W-:Y:S01]  /*1510*/  SEL R98, RZ, 0x1, P0 ;  /* 0x00000001ff627807 */ /* 0x000fe20000000000 */
[----:B------:R-:W-:Y:S01]  /*1520*/  IMAD.SHL.U32 R93, R6, 0x8, RZ ;  /* 0x00000008065d7824 */ /* 0x000fe200078e00ff */
[----:B------:R-:W-:Y:S01]  /*1530*/  LEA R95, R95, UR50, 0x3 ;  /* 0x000000325f5f7c11 */ /* 0x000fe2000f8e18ff */
[----:B------:R-:W-:Y:S01]  /*1540*/  VIADD R97, R97, UR8 ;  /* 0x0000000861617c36 */ /* 0x000fe20008000000 */
[C---:B------:R-:W-:Y:S01]  /*1550*/  LOP3.LUT R99, R0.reuse, 0x8, RZ, 0x3c, !PT ;  /* 0x0000000800637812 */ /* 0x040fe200078e3cff */
[----:B------:R-:W-:Y:S01]  /*1560*/  UMOV UR7, 0x1 ;  /* 0x0000000100077882 */ /* 0x000fe20000000000 */
[----:B------:R-:W-:Y:S01]  /*1570*/  LOP3.LUT R96, R0, 0x18, RZ, 0x3c, !PT ;  /* 0x0000001800607812 */ /* 0x000fe200078e3cff */
[----:B------:R-:W-:Y:S01]  /*1580*/  ULOP3.LUT UR49, UR40, 0x1, URZ, 0xfc, !UPT ;  /* 0x0000000128317892 */ /* 0x000fe2000f8efc3f */
[----:B------:R-:W-:Y:S01]  /*1590*/  SHF.R.S32.HI R91, RZ, 0x1f, R90 ;  /* 0x0000001fff5b7819 */ /* 0x000fe2000001145a */
[----:B------:R-:W-:Y:S01]  /*15a0*/  USHF.L.U32 UR36, UR37, 0x1, URZ ;  /* 0x0000000125247899 */ /* 0x000fe2000800063f */
[----:B--2---:R-:W-:Y:S01]  /*15b0*/  IMAD R94, R4, -0x2, R5 ;  /* 0xfffffffe045e7824 */ /* 0x004fe200078e0205 */
[----:B------:R-:W-:-:S02]  /*15c0*/  USHF.L.U64.HI UR41, UR52, 0x1, UR39 ;  /* 0x0000000134297899 */ /* 0x000fc40008010227 */
[----:B------:R-:W-:Y:S02]  /*15d0*/  UIADD3 UR43, UR43, -0x1, URZ ;  /* 0xffffffff2b2b7890 */ /* 0x000fe4000fffe03f */
[----:B------:R-:W-:Y:S02]  /*15e0*/  USHF.L.U32 UR44, UR7, UR44, URZ ;  /* 0x0000002c072c7299 */ /* 0x000fe4000800063f */
[----:B------:R-:W-:Y:S02]  /*15f0*/  UIADD3 UR46, -UR46, UR37, URZ ;  /* 0x000000252e2e7290 */ /* 0x000fe4000fffe13f */
[----:B------:R-:W-:Y:S02]  /*1600*/  ULOP3.LUT UR47, URZ, UR6, URZ, 0x33, !UPT ;  /* 0x000000063f2f7292 */ /* 0x000fe4000f8e333f */
[----:B------:R-:W-:-:S12]  /*1610*/  USEL UR48, URZ, 0x1, !UP0 ;  /* 0x000000013f307887 */ /* 0x000fd8000c000000 */
.L_x_161:
[----:B------:R-:W-:-:S04]  /*1620*/  SHF.L.U32 R0, R98, 0x1f, RZ ;  /* 0x0000001f62007819 */ /* 0x000fc800000006ff */
[----:B------:R-:W0:Y:S02]  /*1630*/  SYNCS.PHASECHK.TRANS64.TRYWAIT P0, [R95+URZ+-0x8], R0 ;  /* 0xfffff8005f0075a7 */ /* 0x000e24000800017f */
[----:B012345:R-:W-:Y:S05]  /*1640*/  @!P0 BRA `(.L_x_14) ;  /* 0x0000006400a08947 */ /* 0x03ffea0003800000 */
.L_x_183:
[----:B------:R-:W-:Y:S02]  /*1650*/  ULDC UR4, c[0x0][0x28c] ;  /* 0x0000a30000047ab9 */ /* 0x000fe40000000800 */
[----:B------:R-:W-:-:S13]  /*1660*/  ISETP.LT.AND P0, PT, RZ, UR4, PT ;  /* 0x00000004ff007c0c */ /* 0x000fda000bf01270 */
[----:B------:R-:W-:Y:S05]  /*1670*/  @P0 BRA `(.L_x_15) ;  /* 0x0000000000400947 */ /* 0x000fea0003800000 */
[----:B0-----:R-:W-:Y:S01]  /*1680*/  MOV R0, 0x0 ;  /* 0x0000000000007802 */ /* 0x001fe20000000f00 */
[----:B------:R-:W-:Y:S01]  /*1690*/  ULDC.64 UR4, c[0x4][0x68] ;  /* 0x01001a0000047ab9 */ /* 0x000fe20000000a00 */
[----:B------:R-:W-:Y:S01]  /*16a0*/  ULDC.64 UR6, c[0x4][0x8] ;  /* 0x0100020000067ab9 */ /* 0x000fe20000000a00 */
[----:B------:R-:W-:Y:S01]  /*16b0*/  IMAD.U32 R4, RZ, RZ, UR4 ;  /* 0x00000004ff047e24 */ /* 0x000fe2000f8e00ff */
[----:B------:R0:W1:Y:S01]  /*16c0*/  LDC.64 R14, c[0x4][R0] ;  /* 0x01000000000e7b82 */ /* 0x0000620000000a00 */
[----:B------:R-:W-:Y:S01]  /*16d0*/  IMAD.U32 R5, RZ, RZ, UR5 ;  /* 0x00000005ff057e24 */ /* 0x000fe2000f8e00ff */
[----:B------:R-:W-:Y:S01]  /*16e0*/  ULDC.64 UR4, c[0x4][0x70] ;  /* 0x01001c0000047ab9 */ /* 0x000fe20000000a00 */
[----:B------:R-:W-:Y:S02]  /*16f0*/  IMAD.U32 R10, RZ, RZ, UR6 ;  /* 0x00000006ff0a7e24 */ /* 0x000fe4000f8e00ff */
[----:B------:R-:W-:Y:S02]  /*1700*/  IMAD.U32 R6, RZ, RZ, UR4 ;  /* 0x00000004ff067e24 */ /* 0x000fe4000f8e00ff */
[----:B------:R-:W-:-:S02]  /*1710*/  IMAD.U32 R7, RZ, RZ, UR5 ;  /* 0x00000005ff077e24 */ /* 0x000fc4000f8e00ff */
[----:B------:R-:W-:Y:S02]  /*1720*/  IMAD.U32 R11, RZ, RZ, UR7 ;  /* 0x00000007ff0b7e24 */ /* 0x000fe4000f8e00ff */
[----:B------:R-:W-:Y:S02]  /*1730*/  IMAD.MOV.U32 R8, RZ, RZ, 0x1e1 ;  /* 0x000001e1ff087424 */ /* 0x000fe400078e00ff */
[----:B------:R-:W-:Y:S02]  /*1740*/  IMAD.MOV.U32 R12, RZ, RZ, 0x1 ;  /* 0x00000001ff0c7424 */ /* 0x000fe400078e00ff */
[----:B0-----:R-:W-:-:S07]  /*1750*/  IMAD.MOV.U32 R13, RZ, RZ, RZ ;  /* 0x000000ffff0d7224 */ /* 0x001fce00078e00ff */
[----:B------:R-:W-:-:S07]  /*1760*/  LEPC R20, `(.L_x_15) ;  /* 0x000000001014794e */ /* 0x000fce0000000000 */
[----:B-1---5:R-:W-:Y:S05]  /*1770*/  CALL.ABS.NOINC R14 ;  /* 0x000000000e007343 */ /* 0x022fea0003c00000 */
.L_x_15:
[----:B0-----:R-:W-:-:S05]  /*1780*/  IMAD.U32 R0, RZ, RZ, UR49 ;  /* 0x00000031ff007e24 */ /* 0x001fca000f8e00ff */
[----:B------:R-:W-:-:S13]  /*1790*/  ISETP.NE.AND P0, PT, R0, 0x3, PT ;  /* 0x000000030000780c */ /* 0x000fda0003f05270 */
[----:B------:R-:W-:Y:S05]  /*17a0*/  @!P0 BRA `(.L_x_16) ;  /* 0x0000000000048947 */ /* 0x000fea0003800000 */
[----:B------:R-:W-:Y:S01]  /*17b0*/  BPT.TRAP 0x1 ;  /* 0x000000040000795c */ /* 0x000fe20000300000 */
.L_x_16:
[----:B------:R-:W-:Y:S02]  /*17c0*/  IMAD.U32 R3, RZ, RZ, UR45 ;  /* 0x0000002dff037e24 */ /* 0x000fe4000f8e00ff */
[----:B------:R-:W-:-:S03]  /*17d0*/  IMAD.U32 R0, RZ, RZ, UR48 ;  /* 0x00000030ff007e24 */ /* 0x000fc6000f8e00ff */
[----:B------:R-:W-:Y:S02]  /*17e0*/  LEA R3, R3, UR42, 0x3 ;  /* 0x0000002a03037c11 */ /* 0x000fe4000f8e18ff */
[----:B------:R-:W-:-:S04]  /*17f0*/  SHF.L.U32 R0, R0, 0x1f, RZ ;  /* 0x0000001f00007819 */ /* 0x000fc800000006ff */
[----:B------:R0:W1:Y:S01]  /*1800*/  SYNCS.PHASECHK.TRANS64.TRYWAIT P1, [R3+URZ], R0 ;  /* 0x00000000030075a7 */ /* 0x000062000802017f */
[----:B------:R-:W-:Y:S05]  /*1810*/  @!P0 BRA `(.L_x_17) ;  /* 0x0000000000048947 */ /* 0x000fea0003800000 */
[----:B------:R-:W-:Y:S01]  /*1820*/  BPT.TRAP 0x1 ;  /* 0x000000040000795c */ /* 0x000fe20000300000 */
.L_x_17:
[----:B------:R-:W-:-:S05]  /*1830*/  IMAD.U32 R4, RZ, RZ, UR46 ;  /* 0x0000002eff047e24 */ /* 0x000fca000f8e00ff */
[----:B------:R-:W-:Y:S01]  /*1840*/  ISETP.GE.AND P2, PT, R4, 0x1, PT ;  /* 0x000000010400780c */ /* 0x000fe20003f46270 */
[----:B-1----:R-:W-:-:S12]  /*1850*/  @P1 BRA `(.L_x_18) ;  /* 0x0000000000081947 */ /* 0x002fd80003800000 */
[----:B------:R-:W1:Y:S02]  /*1860*/  SYNCS.PHASECHK.TRANS64.TRYWAIT P1, [R3+URZ], R0 ;  /* 0x00000000030075a7 */ /* 0x000e64000802017f */
[----:B-1----:R-:W-:Y:S05]  /*1870*/  @!P1 BRA `(.L_x_19) ;  /* 0x0000006400289947 */ /* 0x002fea0003800000 */
.L_x_18:
[----:B------:R-:W-:Y:S05]  /*1880*/  WARPSYNC.ALL ;  /* 0x0000000000007948 */ /* 0x000fea0003800000 */
[----:B------:R-:W-:Y:S01]  /*1890*/  UIADD3 UR4, UR42, 0x180, URZ ;  /* 0x000001802a047890 */ /* 0x000fe2000fffe03f */
[----:B------:R-:W-:Y:S01]  /*18a0*/  WARPGROUP.ARRIVE ;  /* 0x00000000000079c5 */ /* 0x000fe20000000000 */
[----:B------:R-:W-:Y:S02]  /*18b0*/  UIADD3 UR5, UR42, 0x10180, URZ ;  /* 0x000101802a057890 */ /* 0x000fe4000fffe03f */
[----:B------:R-:W-:Y:S02]  /*18c0*/  USHF.R.U32.HI UR4, URZ, 0x4, UR4 ;  /* 0x000000043f047899 */ /* 0x000fe40008011604 */
[----:B------:R-:W-:-:S02]  /*18d0*/  USHF.R.U32.HI UR5, URZ, 0x4, UR5 ;  /* 0x000000043f057899 */ /* 0x000fc40008011605 */
[----:B------:R-:W-:Y:S02]  /*18e0*/  ULOP3.LUT UR4, UR4, 0x3fff, URZ, 0xc0, !UPT ;  /* 0x00003fff04047892 */ /* 0x000fe4000f8ec03f */
[----:B------:R-:W-:Y:S02]  /*18f0*/  ULOP3.LUT UR5, UR5, 0x3fff, URZ, 0xc0, !UPT ;  /* 0x00003fff05057892 */ /* 0x000fe4000f8ec03f */
[----:B------:R-:W-:Y:S02]  /*1900*/  ULOP3.LUT UR8, UR4, 0x10000, URZ, 0xfc, !UPT ;  /* 0x0001000004087892 */ /* 0x000fe4000f8efc3f */
[----:B------:R-:W-:Y:S02]  /*1910*/  ULOP3.LUT UR9, UR5, 0x10000, URZ, 0xfc, !UPT ;  /* 0x0001000005097892 */ /* 0x000fe4000f8efc3f */
[----:B------:R-:W-:Y:S02]  /*1920*/  ULEA UR11, UR45, UR8, 0xa ;  /* 0x000000082d0b7291 */ /* 0x000fe4000f8e503f */
[----:B------:R-:W-:Y:S01]  /*1930*/  ULEA UR10, UR45, UR9, 0xb ;  /* 0x000000092d0a7291 */ /* 0x000fe2000f8e583f */
[----:B------:R-:W-:Y:S01]  /*1940*/  UMOV UR5, 0x40000040 ;  /* 0x4000004000057882 */ /* 0x000fe20000000000 */
[----:B------:R-:W-:-:S03]  /*1950*/  UMOV UR7, 0x40000040 ;  /* 0x4000004000077882 */ /* 0x000fc60000000000 */
[----:B------:R-:W-:Y:S02]  /*1960*/  UMOV UR4, UR11 ;  /* 0x0000000b00047c82 */ /* 0x000fe40008000000 */
[----:B------:R-:W-:Y:S02]  /*1970*/  UMOV UR6, UR10 ;  /* 0x0000000a00067c82 */ /* 0x000fe40008000000 */
[----:B------:R-:W-:Y:S01]  /*1980*/  HGMMA.64x128x16.F32 R24, gdesc[UR4], RZ, !UPT, gsb0 ;  /* 0x01e00000041879f0 */ /* 0x000fe2000c0008ff */
[----:B------:R-:W-:Y:S02]  /*1990*/  UIADD3 UR4, UR11, 0x2, URZ ;  /* 0x000000020b047890 */ /* 0x000fe4000fffe03f */
[----:B------:R-:W-:Y:S01]  /*19a0*/  UIADD3 UR6, UR10, 0x2, URZ ;  /* 0x000000020a067890 */ /* 0x000fe2000fffe03f */
[----:B------:R-:W-:Y:S01]  /*19b0*/  UMOV UR5, 0x40000040 ;  /* 0x4000004000057882 */ /* 0x000fe20000000000 */
[----:B------:R-:W-:Y:S01]  /*19c0*/  UMOV UR7, 0x40000040 ;  /* 0x4000004000077882 */ /* 0x000fe20000000000 */
[----:B------:R-:W-:-:S02]  /*19d0*/  WARPGROUP.DEPBAR.LE gsb0, 0x0 ;  /* 0x00008000000079c5 */ /* 0x000fc40000010000 */
[----:B------:R-:W-:-:S06]  /*19e0*/  WARPGROUP.ARRIVE ;  /* 0x00000000000079c5 */ /* 0x000fcc0000000000 */
[----:B------:R-:W-:Y:S01]  /*19f0*/  HGMMA.64x128x16.F32 R24, gdesc[UR4], R24, gsb0 ;  /* 0x01e00000041879f0 */ /* 0x000fe20008000818 */
[----:B------:R-:W-:Y:S02]  /*1a00*/  UIADD3 UR4, UR11, 0x4, URZ ;  /* 0x000000040b047890 */ /* 0x000fe4000fffe03f */
[----:B------:R-:W-:Y:S01]  /*1a10*/  UIADD3 UR6, UR10, 0x4, URZ ;  /* 0x000000040a067890 */ /* 0x000fe2000fffe03f */
[----:B------:R-:W-:Y:S01]  /*1a20*/  UMOV UR5, 0x40000040 ;  /* 0x4000004000057882 */ /* 0x000fe20000000000 */
[----:B------:R-:W-:Y:S01]  /*1a30*/  UMOV UR7, 0x40000040 ;  /* 0x4000004000077882 */ /* 0x000fe20000000000 */
[----:B------:R-:W-:Y:S02]  /*1a40*/  WARPGROUP.DEPBAR.LE gsb0, 0x0 ;  /* 0x00008000000079c5 */ /* 0x000fe40000010000 */
        /* <DEDUP_REMOVED lines=36> */
[----:B------:R-:W-:Y:S03]  /*1c90*/  HGMMA.64x128x16.F32 R24, gdesc[UR4], R24, gsb0 ;  /* 0x01e00000041879f0 */ /* 0x000fe60008000818 */
[----:B------:R-:W-:Y:S02]  /*1ca0*/  WARPGROUP.DEPBAR.LE gsb0, 0x0 ;  /* 0x00008000000079c5 */ /* 0x000fe40000010000 */
[----:B------:R-:W-:Y:S05]  /*1cb0*/  @!P2 BRA `(.L_x_20) ;  /* 0x000000040084a947 */ /* 0x000fea0003800000 */
[----:B------:R-:W-:Y:S01]  /*1cc0*/  UIADD3 UR10, UR45, 0x1, URZ ;  /* 0x000000012d0a7890 */ /* 0x000fe2000fffe03f */
[----:B01----:R-:W-:Y:S01]  /*1cd0*/  IMAD.U32 R0, RZ, RZ, UR46 ;  /* 0x0000002eff007e24 */ /* 0x003fe2000f8e00ff */
[----:B------:R-:W-:Y:S02]  /*1ce0*/  UMOV UR11, UR45 ;  /* 0x0000002d000b7c82 */ /* 0x000fe40008000000 */
[----:B------:R-:W-:-:S04]  /*1cf0*/  UISETP.NE.AND UP0, UPT, UR10, 0x4, UPT ;  /* 0x000000040a00788c */ /* 0x000fc8000bf05270 */
[----:B------:R-:W-:Y:S02]  /*1d00*/  USEL UR4, URZ, 0x1, UP0 ;  /* 0x000000013f047887 */ /* 0x000fe40008000000 */
[----:B------:R-:W-:Y:S02]  /*1d10*/  USEL UR10, UR10, URZ, UP0 ;  /* 0x0000003f0a0a7287 */ /* 0x000fe40008000000 */
[----:B------:R-:W-:-:S06]  /*1d20*/  ULOP3.LUT UR4, UR48, UR4, URZ, 0x3c, !UPT ;  /* 0x0000000430047292 */ /* 0x000fcc000f8e3c3f */
[----:B------:R-:W-:-:S07]  /*1d30*/  IMAD.U32 R5, RZ, RZ, UR4 ;  /* 0x00000004ff057e24 */ /* 0x000fce000f8e00ff */
.L_x_27:
[----:B01----:R-:W-:Y:S05]  /*1d40*/  @!P0 BRA `(.L_x_21) ;  /* 0x0000000000048947 */ /* 0x003fea0003800000 */
[----:B------:R-:W-:Y:S01]  /*1d50*/  BPT.TRAP 0x1 ;  /* 0x000000040000795c */ /* 0x000fe20000300000 */
.L_x_21:
[----:B------:R-:W-:Y:S01]  /*1d60*/  ULEA UR4, UR10, UR42, 0x3 ;  /* 0x0000002a0a047291 */ /* 0x000fe2000f8e183f */
[----:B------:R-:W-:-:S08]  /*1d70*/  SHF.L.U32 R3, R5, 0x1f, RZ ;  /* 0x0000001f05037819 */ /* 0x000fd000000006ff */
[----:B------:R0:W1:Y:S01]  /*1d80*/  SYNCS.PHASECHK.TRANS64.TRYWAIT P1, [UR4], R3 ;  /* 0x00000003ff0075a7 */ /* 0x0000620008020144 */
[----:B------:R-:W-:Y:S05]  /*1d90*/  @!P0 BRA `(.L_x_22) ;  /* 0x0000000000048947 */ /* 0x000fea0003800000 */
[----:B------:R-:W-:Y:S01]  /*1da0*/  BPT.TRAP 0x1 ;  /* 0x000000040000795c */ /* 0x000fe20000300000 */
.L_x_22:
[----:B-1----:R-:W-:Y:S05]  /*1db0*/  @P1 BRA `(.L_x_23) ;  /* 0x0000000000081947 */ /* 0x002fea0003800000 */
[----:B------:R-:W1:Y:S02]  /*1dc0*/  SYNCS.PHASECHK.TRANS64.TRYWAIT P1, [UR4], R3 ;  /* 0x00000003ff0075a7 */ /* 0x000e640008020144 */
[----:B-1----:R-:W-:Y:S05]  /*1dd0*/  @!P1 BRA `(.L_x_24) ;  /* 0x0000005c00e49947 */ /* 0x002fea0003800000 */
.L_x_23:
[----:B------:R-:W-:Y:S01]  /*1de0*/  ULEA UR13, UR10, UR8, 0xa ;  /* 0x000000080a0d7291 */ /* 0x000fe2000f8e503f */
[----:B------:R-:W-:Y:S01]  /*1df0*/  WARPGROUP.ARRIVE ;  /* 0x00000000000079c5 */ /* 0x000fe20000000000 */
[----:B------:R-:W-:Y:S01]  /*1e00*/  ULEA UR12, UR10, UR9, 0xb ;  /* 0x000000090a0c7291 */ /* 0x000fe2000f8e583f */
[----:B------:R-:W-:Y:S01]  /*1e10*/  UMOV UR5, 0x40000040 ;  /* 0x4000004000057882 */ /* 0x000fe20000000000 */
[----:B------:R-:W-:-:S03]  /*1e20*/  UMOV UR7, 0x40000040 ;  /* 0x4000004000077882 */ /* 0x000fc60000000000 */
[----:B------:R-:W-:Y:S02]  /*1e30*/  UMOV UR4, UR13 ;  /* 0x0000000d00047c82 */ /* 0x000fe40008000000 */
[----:B------:R-:W-:Y:S02]  /*1e40*/  UMOV UR6, UR12 ;  /* 0x0000000c00067c82 */ /* 0x000fe40008000000 */
[----:B------:R-:W-:Y:S01]  /*1e50*/  HGMMA.64x128x16.F32 R24, gdesc[UR4], R24, gsb0 ;  /* 0x01e00000041879f0 */ /* 0x000fe20008000818 */
        /* <DEDUP_REMOVED lines=51> */
[----:B------:R-:W-:Y:S01]  /*2190*/  BPT.TRAP 0x1 ;  /* 0x000000040000795c */ /* 0x000fe20000300000 */
.L_x_25:
[----:B------:R-:W-:Y:S02]  /*21a0*/  UISETP.GT.U32.AND UP0, UPT, UR40, 0x1, UPT ;  /* 0x000000012800788c */ /* 0x000fe4000bf04070 */
[----:B------:R-:W-:-:S04]  /*21b0*/  ULEA UR4, UR11, UR42, 0x3 ;  /* 0x0000002a0b047291 */ /* 0x000fc8000f8e183f */
[----:B------:R-:W-:Y:S01]  /*21c0*/  UIADD3 UR4, UR4, 0x20, URZ ;  /* 0x0000002004047890 */ /* 0x000fe2000fffe03f */
[----:B------:R-:W-:-:S03]  /*21d0*/  PLOP3.LUT P1, PT, PT, PT, UP0, 0x80, 0x0 ;  /* 0x000000000000781c */ /* 0x000fc60003f2f008 */
[----:B------:R-:W-:-:S09]  /*21e0*/  UPRMT UR4, URZ, 0x654, UR4 ;  /* 0x000006543f047896 */ /* 0x000fd20008000004 */
[----:B------:R-:W-:Y:S01]  /*21f0*/  SYNCS.ARRIVE.TRANS64.RED.A1T0 RZ, [UR4], RZ ;  /* 0x000000ffffff79a7 */ /* 0x000fe20008100404 */
[----:B------:R-:W-:Y:S05]  /*2200*/  @P1 BRA `(.L_x_26) ;  /* 0x0000000000041947 */ /* 0x000fea0003800000 */
[----:B------:R-:W-:Y:S01]  /*2210*/  BPT.TRAP 0x1 ;  /* 0x000000040000795c */ /* 0x000fe20000300000 */
.L_x_26:
[----:B------:R-:W-:Y:S01]  /*2220*/  UIADD3 UR10, UR10, 0x1, URZ ;  /* 0x000000010a0a7890 */ /* 0x000fe2000fffe03f */
[C---:B------:R-:W-:Y:S01]  /*2230*/  ISETP.GT.AND P1, PT, R0.reuse, 0x1, PT ;  /* 0x000000010000780c */ /* 0x040fe20003f24270 */
[----:B------:R-:W-:Y:S01]  /*2240*/  UIADD3 UR11, UR11, 0x1, URZ ;  /* 0x000000010b0b7890 */ /* 0x000fe2000fffe03f */
[----:B------:R-:W-:Y:S01]  /*2250*/  VIADD R0, R0, 0xffffffff ;  /* 0xffffffff00007836 */ /* 0x000fe20000000000 */
[----:B------:R-:W-:Y:S02]  /*2260*/  UISETP.NE.AND UP0, UPT, UR10, 0x4, UPT ;  /* 0x000000040a00788c */ /* 0x000fe4000bf05270 */
[----:B------:R-:W-:Y:S02]  /*2270*/  UISETP.NE.AND UP1, UPT, UR11, 0x4, UPT ;  /* 0x000000040b00788c */ /* 0x000fe4000bf25270 */
[----:B------:R-:W-:Y:S02]  /*2280*/  USEL UR4, URZ, 0x1, UP0 ;  /* 0x000000013f047887 */ /* 0x000fe40008000000 */
[----:B------:R-:W-:-:S02]  /*2290*/  USEL UR10, UR10, URZ, UP0 ;  /* 0x0000003f0a0a7287 */ /* 0x000fc40008000000 */
[----:B------:R-:W-:Y:S02]  /*22a0*/  USEL UR11, UR11, URZ, UP1 ;  /* 0x0000003f0b0b7287 */ /* 0x000fe40008800000 */
[----:B------:R-:W-:Y:S01]  /*22b0*/  LOP3.LUT R5, R5, UR4, RZ, 0x3c, !PT ;  /* 0x0000000405057c12 */ /* 0x000fe2000f8e3cff */
[----:B------:R-:W-:Y:S09]  /*22c0*/  @P1 BRA `(.L_x_27) ;  /* 0xfffffff8009c1947 */ /* 0x000ff2000383ffff */
.L_x_20:
[----:B01----:R-:W0:Y:S01]  /*22d0*/  LDC R0, c[0x0][0x28c] ;  /* 0x0000a300ff007b82 */ /* 0x003e220000000800 */
[----:B------:R1:W-:Y:S01]  /*22e0*/  SYNCS.ARRIVE.TRANS64.A1T0 RZ, [R99+UR50], RZ ;  /* 0x000000ff63ff79a7 */ /* 0x0003e20008100032 */
[----:B0-----:R-:W-:-:S13]  /*22f0*/  ISETP.GE.AND P1, PT, R0, 0x1, PT ;  /* 0x000000010000780c */ /* 0x001fda0003f26270 */
[----:B-1----:R-:W-:Y:S05]  /*2300*/  @!P1 BRA `(.L_x_28) ;  /* 0x0000000000309947 */ /* 0x002fea0003800000 */
[----:B------:R-:W-:Y:S05]  /*2310*/  @!P0 BRA `(.L_x_29) ;  /* 0x0000000000048947 */ /* 0x000fea0003800000 */
[----:B------:R-:W-:Y:S01]  /*2320*/  BPT.TRAP 0x1 ;  /* 0x000000040000795c */ /* 0x000fe20000300000 */
.L_x_29:
[----:B------:R-:W-:Y:S02]  /*2330*/  UIADD3 UR4, UR46, UR45, URZ ;  /* 0x0000002d2e047290 */ /* 0x000fe4000fffe03f */
[----:B------:R-:W-:Y:S02]  /*2340*/  UISETP.GT.U32.AND UP0, UPT, UR40, 0x1, UPT ;  /* 0x000000012800788c */ /* 0x000fe4000bf04070 */
[----:B------:R-:W-:-:S04]  /*2350*/  USHF.L.U32 UR4, UR4, 0x3, URZ ;  /* 0x0000000304047899 */ /* 0x000fc8000800063f */
[----:B------:R-:W-:Y:S01]  /*2360*/  ULOP3.LUT UR4, UR4, 0x18, URZ, 0xc0, !UPT ;  /* 0x0000001804047892 */ /* 0x000fe2000f8ec03f */
[----:B------:R-:W-:-:S03]  /*2370*/  PLOP3.LUT P0, PT, PT, PT, UP0, 0x80, 0x0 ;  /* 0x000000000000781c */ /* 0x000fc60003f0f008 */
[----:B------:R-:W-:-:S04]  /*2380*/  UIADD3 UR4, UR42, 0x20, UR4 ;  /* 0x000000202a047890 */ /* 0x000fc8000fffe004 */
[----:B------:R-:W-:-:S09]  /*2390*/  UPRMT UR4, URZ, 0x654, UR4 ;  /* 0x000006543f047896 */ /* 0x000fd20008000004 */
[----:B------:R-:W-:Y:S01]  /*23a0*/  SYNCS.ARRIVE.TRANS64.RED.A1T0 RZ, [UR4], RZ ;  /* 0x000000ffffff79a7 */ /* 0x000fe20008100404 */
[----:B------:R-:W-:Y:S05]  /*23b0*/  @P0 BRA `(.L_x_28) ;  /* 0x0000000000040947 */ /* 0x000fea0003800000 */
[----:B------:R-:W-:Y:S01]  /*23c0*/  BPT.TRAP 0x1 ;  /* 0x000000040000795c */ /* 0x000fe20000300000 */
.L_x_28:
[----:B------:R-:W-:Y:S02]  /*23d0*/  SHF.L.U32 R0, R98, 0x1f, RZ ;  /* 0x0000001f62007819 */ /* 0x000fe400000006ff */
[----:B------:R-:W-:Y:S02]  /*23e0*/  SHF.R.S32.HI R9, RZ, 0x1f, R19 ;  /* 0x0000001fff097819 */ /* 0x000fe40000011413 */
[----:B------:R-:W0:Y:S02]  /*23f0*/  SYNCS.PHASECHK.TRANS64.TRYWAIT P0, [R95+URZ+0x8], R0 ;  /* 0x000008005f0075a7 */ /* 0x000e24000800017f */
[----:B0-----:R-:W-:Y:S05]  /*2400*/  @!P0 BRA `(.L_x_30) ;  /* 0x0000005800708947 */ /* 0x001fea0003800000 */
.L_x_184:
[----:B------:R-:W-:Y:S01]  /*2410*/  ULDC.64 UR4, c[0x0][0x5d0] ;  /* 0x0001740000047ab9 */ /* 0x000fe20000000a00 */
[----:B------:R-:W-:Y:S01]  /*2420*/  ULDC UR6, c[0x0][0x284] ;  /* 0x0000a10000067ab9 */ /* 0x000fe20000000800 */
[----:B0-----:R-:W-:Y:S02]  /*2430*/  IMAD R0, R9, UR4, RZ ;  /* 0x0000000409007c24 */ /* 0x001fe4000f8e02ff */
[----:B------:R-:W-:Y:S02]  /*2440*/  IMAD.SHL.U32 R10, R2, 0x80, RZ ;  /* 0x00000080020a7824 */ /* 0x000fe400078e00ff */
[C---:B------:R-:W-:Y:S02]  /*2450*/  IMAD R5, R19.reuse, UR5, R0 ;  /* 0x0000000513057c24 */ /* 0x040fe4000f8e0200 */
[----:B------:R-:W-:Y:S01]  /*2460*/  IMAD.SHL.U32 R0, R18, 0x40, RZ ;  /* 0x0000004012007824 */ /* 0x000fe200078e00ff */
[----:B------:R-:W-:Y:S01]  /*2470*/  SHF.R.S32.HI R11, RZ, 0x1f, R10 ;  /* 0x0000001fff0b7819 */ /* 0x000fe2000001140a */
[----:B------:R-:W-:Y:S01]  /*2480*/  IMAD.WIDE.U32 R2, R19, UR4, R90 ;  /* 0x0000000413027c25 */ /* 0x000fe2000f8e005a */
[----:B------:R-:W-:-:S02]  /*2490*/  ULDC.64 UR4, c[0x0][0x5c8] ;  /* 0x0001720000047ab9 */ /* 0x000fc40000000a00 */
[----:B------:R-:W-:Y:S01]  /*24a0*/  ISETP.GE.AND P0, PT, R0, UR6, PT ;  /* 0x0000000600007c0c */ /* 0x000fe2000bf06270 */
[----:B------:R-:W-:Y:S01]  /*24b0*/  ULDC UR6, c[0x0][0x288] ;  /* 0x0000a20000067ab9 */ /* 0x000fe20000000800 */
[----:B------:R-:W-:Y:S01]  /*24c0*/  IADD3 R2, P1, R10, R2, RZ ;  /* 0x000000020a027210 */ /* 0x000fe20007f3e0ff */
[----:B------:R-:W-:Y:S01]  /*24d0*/  IMAD.WIDE R14, R18, 0x40, R88 ;  /* 0x00000040120e7825 */ /* 0x000fe200078e0258 */
[----:B------:R-:W-:Y:S02]  /*24e0*/  ISETP.GE.OR P0, PT, R10, UR6, P0 ;  /* 0x000000060a007c0c */ /* 0x000fe40008706670 */
[----:B------:R-:W-:Y:S01]  /*24f0*/  IADD3.X R3, R11, R3, R5, P1, !PT ;  /* 0x000000030b037210 */ /* 0x000fe20000ffe405 */
[----:B------:R-:W-:-:S04]  /*2500*/  IMAD R7, R15, UR4, RZ ;  /* 0x000000040f077c24 */ /* 0x000fc8000f8e02ff */
[C---:B------:R-:W-:Y:S02]  /*2510*/  IMAD R7, R14.reuse, UR5, R7 ;  /* 0x000000050e077c24 */ /* 0x040fe4000f8e0207 */
[----:B------:R-:W-:-:S04]  /*2520*/  IMAD.WIDE.U32 R20, R14, UR4, R2 ;  /* 0x000000040e147c25 */ /* 0x000fc8000f8e0002 */
[----:B------:R-:W-:Y:S05]  /*2530*/  @P0 BRA `(.L_x_31) ;  /* 0x0000003c00e00947 */ /* 0x000fea0003800000 */
[----:B-----5:R-:W-:Y:S01]  /*2540*/  FSETP.NEU.AND P1, PT, R23, RZ, PT ;  /* 0x000000ff1700720b */ /* 0x020fe20003f2d000 */
[----:B------:R-:W-:Y:S01]  /*2550*/  IMAD.IADD R18, R94, 0x1, -R10 ;  /* 0x000000015e127824 */ /* 0x000fe200078e0a0a */
[----:B------:R-:W-:Y:S01]  /*2560*/  BSSY B0, `(.L_x_31) ;  /* 0x00003f5000007945 */ /* 0x000fe20003800000 */
[----:B------:R-:W-:Y:S02]  /*2570*/  IMAD.IADD R0, R97, 0x1, -R0 ;  /* 0x0000000161007824 */ /* 0x000fe400078e0a00 */
[----:B------:R-:W-:Y:S01]  /*2580*/  IMAD.IADD R7, R21, 0x1, R7 ;  /* 0x0000000115077824 */ /* 0x000fe200078e0207 */
[----:B------:R-:W-:-:S04]  /*2590*/  ISETP.GT.AND P0, PT, R18, RZ, PT ;  /* 0x000000ff1200720c */ /* 0x000fc80003f04270 */
[----:B------:R-:W-:-:S03]  /*25a0*/  ISETP.GT.AND P2, PT, R0, RZ, P0 ;  /* 0x000000ff0000720c */ /* 0x000fc60000744270 */
[----:B------:R-:W-:Y:S10]  /*25b0*/  @!P1 BRA `(.L_x_32) ;  /* 0x0000002c00249947 */ /* 0x000ff40003800000 */
[----:B------:R-:W0:Y:S01]  /*25c0*/  LDC.64 R100, c[0x0][0x5b8] ;  /* 0x00016e00ff647b82 */ /* 0x000e220000000a00 */
[----:B------:R-:W-:-:S07]  /*25d0*/  ULDC.64 UR4, c[0x0][0x5c0] ;  /* 0x0001700000047ab9 */ /* 0x000fce0000000a00 */
[----:B------:R-:W1:Y:S08]  /*25e0*/  LDC.64 R104, c[0x0][0x5b0] ;  /* 0x00016c00ff687b82 */ /* 0x000e700000000a00 */
[----:B------:R-:W2:Y:S01]  /*25f0*/  LDC.64 R106, c[0x0][0x5a8] ;  /* 0x00016a00ff6a7b82 */ /* 0x000ea20000000a00 */
[-C--:B0-----:R-:W-:Y:S02]  /*2600*/  IMAD R4, R9, R100.reuse, RZ ;  /* 0x0000006409047224 */ /* 0x081fe400078e02ff */
[----:B------:R-:W-:-:S04]  /*2610*/  IMAD.WIDE.U32 R2, R19, R100, R90 ;  /* 0x0000006413027225 */ /* 0x000fc800078e005a */
[----:B------:R-:W-:Y:S01]  /*2620*/  IMAD R101, R19, R101, R4 ;  /* 0x0000006513657224 */ /* 0x000fe200078e0204 */
[----:B------:R-:W-:Y:S01]  /*2630*/  IADD3 R4, P1, R10, R2, RZ ;  /* 0x000000020a047210 */ /* 0x000fe20007f3e0ff */
[----:B-1----:R-:W-:-:S03]  /*2640*/  IMAD R2, R15, R104, RZ ;  /* 0x000000680f027224 */ /* 0x002fc600078e02ff */
[----:B------:R-:W-:Y:S01]  /*2650*/  IADD3.X R5, R11, R3, R101, P1, !PT ;  /* 0x000000030b057210 */ /* 0x000fe20000ffe465 */
[C---:B------:R-:W-:Y:S02]  /*2660*/  IMAD R103, R14.reuse, R105, R2 ;  /* 0x000000690e677224 */ /* 0x040fe400078e0202 */
[----:B------:R-:W-:-:S04]  /*2670*/  IMAD.WIDE.U32 R2, R14, R104, R4 ;  /* 0x000000680e027225 */ /* 0x000fc800078e0004 */
[----:B------:R-:W-:Y:S01]  /*2680*/  IMAD.IADD R3, R3, 0x1, R103 ;  /* 0x0000000103037824 */ /* 0x000fe200078e0267 */
[----:B--2---:R-:W-:-:S04]  /*2690*/  LEA R8, P1, R2, R106, 0x1 ;  /* 0x0000006a02087211 */ /* 0x004fc800078208ff */
[----:B------:R-:W-:-:S05]  /*26a0*/  LEA.HI.X R9, R2, R107, R3, 0x1, P1 ;  /* 0x0000006b02097211 */ /* 0x000fca00008f0c03 */
[----:B------:R-:W2:Y:S01]  /*26b0*/  @P2 LDG.E.LTC128B.U16 R21, desc[UR54][R8.64] ;  /* 0x0000003608152981 */ /* 0x000ea2000c1e1520 */
[----:B------:R-:W-:Y:S01]  /*26c0*/  IMAD.WIDE.U32 R2, R14, R104, R10 ;  /* 0x000000680e027225 */ /* 0x000fe200078e000a */
[----:B------:R-:W-:Y:S02]  /*26d0*/  BSSY B1, `(.L_x_33) ;  /* 0x0000015000017945 */ /* 0x000fe40003800000 */
[----:B------:R-:W-:-:S04]  /*26e0*/  IADD3 R12, P1, R90, R2, RZ ;  /* 0x000000025a0c7210 */ /* 0x000fc80007f3e0ff */
[----:B------:R-:W-:Y:S02]  /*26f0*/  IADD3.X R13, R91, R103, R3, P1, !PT ;  /* 0x000000675b0d7210 */ /* 0x000fe40000ffe403 */
[----:B------:R-:W-:Y:S01]  /*2700*/  LEA R6, P1, R20, UR4, 0x1 ;  /* 0x0000000414067c11 */ /* 0x000fe2000f8208ff */
[----:B------:R-:W-:-:S03]  /*2710*/  IMAD.WIDE.U32 R12, R19, R100, R12 ;  /* 0x00000064130c7225 */ /* 0x000fc600078e000c */
[----:B------:R-:W-:Y:S02]  /*2720*/  LEA.HI.X R7, R20, UR5, R7, 0x1, P1 ;  /* 0x0000000514077c11 */ /* 0x000fe400088f0c07 */
[----:B------:R-:W-:-:S04]  /*2730*/  ISETP.GT.AND P1, PT, R18, 0x1, PT ;  /* 0x000000011200780c */ /* 0x000fc80003f24270 */
[----:B------:R-:W-:Y:S01]  /*2740*/  ISETP.GT.AND P3, PT, R0, RZ, P1 ;  /* 0x000000ff0000720c */ /* 0x000fe20000f64270 */
[----:B--2---:R-:W-:-:S05]  /*2750*/  HADD2.F32 R2, -RZ, R21.H0_H0 ;  /* 0x20000015ff027230 */ /* 0x004fca0000004100 */
[----:B------:R-:W-:Y:S01]  /*2760*/  FMUL R3, R2, R23 ;  /* 0x0000001702037220 */ /* 0x000fe20000400000 */
[----:B------:R-:W-:-:S03]  /*2770*/  LEA R2, P4, R12, R106, 0x1 ;  /* 0x0000006a0c027211 */ /* 0x000fc600078808ff */
[----:B------:R-:W-:-:S05]  /*2780*/  FFMA R3, R24, R22, R3 ;  /* 0x0000001618037223 */ /* 0x000fca0000000003 */
[----:B------:R-:W-:Y:S01]  /*2790*/  F2FP.F16.F32.PACK_AB R8, RZ, R3 ;  /* 0x00000003ff08723e */ /* 0x000fe200000000ff */
[----:B------:R-:W-:-:S03]  /*27a0*/  IMAD.IADD R3, R101, 0x1, R13 ;  /* 0x0000000165037824 */ /* 0x000fc600078e020d */
[----:B------:R-:W-:Y:S01]  /*27b0*/  PRMT R9, R8, 0x7610, R9 ;  /* 0x0000761008097816 */ /* 0x000fe20000000009 */
[----:B------:R-:W-:Y:S01]  /*27c0*/  IMAD.SHL.U32 R8, R104, 0x8, RZ ;  /* 0x0000000868087824 */ /* 0x000fe200078e00ff */
[----:B------:R-:W-:-:S03]  /*27d0*/  LEA.HI.X R3, R12, R107, R3, 0x1, P4 ;  /* 0x0000006b0c037211 */ /* 0x000fc600020f0c03 */
[----:B------:R0:W-:Y:S02]  /*27e0*/  @P2 STG.E.U16 desc[UR54][R6.64], R9 ;  /* 0x0000000906002986 */ /* 0x0001e4000c101536 */
[----:B0-----:R-:W-:Y:S01]  /*27f0*/  SHF.L.U64.HI R9, R104, 0x3, R105 ;  /* 0x0000000368097819 */ /* 0x001fe20000010269 */
[----:B------:R-:W-:Y:S06]  /*2800*/  @!P3 BRA `(.L_x_34) ;  /* 0x000000000004b947 */ /* 0x000fec0003800000 */
[----:B------:R0:W5:Y:S02]  /*2810*/  LDG.E.LTC128B.U16 R21, desc[UR54][R2.64+0x2] ;  /* 0x0000023602157981 */ /* 0x000164000c1e1520 */
.L_x_34:
[----:B------:R-:W-:Y:S05]  /*2820*/  BSYNC B1 ;  /* 0x0000000000017941 */ /* 0x000fea0003800000 */
.L_x_33:
[----:B------:R-:W-:Y:S01]  /*2830*/  IMAD.WIDE.U32 R8, R14, R104, R8 ;  /* 0x000000680e087225 */ /* 0x000fe200078e0008 */
[----:B------:R-:W-:-:S03]  /*2840*/  ISETP.GT.AND P0, PT, R0, 0x8, P0 ;  /* 0x000000080000780c */ /* 0x000fc60000704270 */
[----:B-----5:R-:W-:Y:S01]  /*2850*/  HADD2.F32 R12, -RZ, R21.H0_H0 ;  /* 0x20000015ff0c7230 */ /* 0x020fe20000004100 */
[----:B------:R-:W-:Y:S01]  /*2860*/  IADD3 R4, P2, R4, R8, RZ ;  /* 0x0000000804047210 */ /* 0x000fe20007f5e0ff */
[----:B------:R-:W-:-:S03]  /*2870*/  IMAD.IADD R103, R103, 0x1, R9 ;  /* 0x0000000167677824 */ /* 0x000fc600078e0209 */
[----:B------:R-:W-:Y:S01]  /*2880*/  FMUL R12, R12, R23 ;  /* 0x000000170c0c7220 */ /* 0x000fe20000400000 */
[----:B------:R-:W-:-:S03]  /*2890*/  IMAD.X R5, R103, 0x1, R5, P2 ;  /* 0x0000000167057824 */ /* 0x000fc600010e0605 */
[----:B------:R-:W-:Y:S01]  /*28a0*/  FFMA R25, R25, R22, R12 ;  /* 0x0000001619197223 */ /* 0x000fe2000000000c */
[----:B------:R-:W-:-:S04]  /*28b0*/  LEA R12, P2, R4, R106, 0x1 ;  /* 0x0000006a040c7211 */ /* 0x000fc800078408ff */
[----:B------:R-:W-:Y:S01]  /*28c0*/  LEA.HI.X R13, R4, R107, R5, 0x1, P2 ;  /* 0x0000006b040d7211 */ /* 0x000fe200010f0c05 */
[----:B------:R-:W-:Y:S01]  /*28d0*/  @P3 IMAD.MOV.U32 R4, RZ, RZ, R6 ;  /* 0x000000ffff043224 */ /* 0x000fe200078e0006 */
[----:B------:R-:W-:Y:S01]  /*28e0*/  F2FP.F16.F32.PACK_AB R25, RZ, R25 ;  /* 0x00000019ff19723e */ /* 0x000fe200000000ff */
[----:B------:R-:W-:-:S05]  /*28f0*/  @P3 IMAD.MOV.U32 R5, RZ, RZ, R7 ;  /* 0x000000ffff053224 */ /* 0x000fca00078e0007 */
[----:B------:R1:W-:Y:S04]  /*2900*/  @P3 STG.E.U16 desc[UR54][R4.64+0x2], R25 ;  /* 0x0000021904003986 */ /* 0x0003e8000c101536 */
[----:B------:R-:W2:Y:S01]  /*2910*/  @P0 LDG.E.LTC128B.U16 R21, desc[UR54][R12.64] ;  /* 0x000000360c150981 */ /* 0x000ea2000c1e1520 */
[----:B------:R-:W-:Y:S01]  /*2920*/  IADD3 R10, P2, P3, R90, R8, R10 ;  /* 0x000000085a0a7210 */ /* 0x000fe20007b5e00a */
[----:B------:R-:W-:Y:S01]  /*2930*/  BSSY B1, `(.L_x_35) ;  /* 0x0000011000017945 */ /* 0x000fe20003800000 */
[----:B------:R-:W-:Y:S02]  /*2940*/  SHF.L.U64.HI R15, R93, 0x1, R92 ;  /* 0x000000015d0f7819 */ /* 0x000fe4000001025c */
[----:B------:R-:W-:Y:S02]  /*2950*/  IADD3.X R11, R91, R103, R11, P2, P3 ;  /* 0x000000675b0b7210 */ /* 0x000fe400017e640b */
[----:B------:R-:W-:Y:S01]  /*2960*/  ISETP.GT.AND P1, PT, R0, 0x8, P1 ;  /* 0x000000080000780c */ /* 0x000fe20000f24270 */
[----:B------:R-:W-:-:S04]  /*2970*/  IMAD.WIDE.U32 R10, R19, R100, R10 ;  /* 0x00000064130a7225 */ /* 0x000fc800078e000a */
[----:B------:R-:W-:Y:S01]  /*2980*/  IMAD.IADD R11, R101, 0x1, R11 ;  /* 0x00000001650b7824 */ /* 0x000fe200078e020b */
[----:B-1----:R-:W-:-:S04]  /*2990*/  LEA R4, P3, R10, R106, 0x1 ;  /* 0x0000006a0a047211 */ /* 0x002fc800078608ff */
[----:B------:R-:W-:Y:S01]  /*29a0*/  LEA.HI.X R5, R10, R107, R11, 0x1, P3 ;  /* 0x0000006b0a057211 */ /* 0x000fe200018f0c0b */
[----:B--2---:R-:W-:-:S05]  /*29b0*/  HADD2.F32 R8, -RZ, R21.H0_H0 ;  /* 0x20000015ff087230 */ /* 0x004fca0000004100 */
[----:B------:R-:W-:Y:S01]  /*29c0*/  FMUL R9, R8, R23 ;  /* 0x0000001708097220 */ /* 0x000fe20000400000 */
[----:B------:R-:W-:-:S03]  /*29d0*/  LEA R8, P2, R93, R6, 0x1 ;  /* 0x000000065d087211 */ /* 0x000fc600078408ff */
[----:B------:R-:W-:-:S05]  /*29e0*/  FFMA R9, R26, R22, R9 ;  /* 0x000000161a097223 */ /* 0x000fca0000000009 */
[----:B------:R-:W-:Y:S01]  /*29f0*/  F2FP.F16.F32.PACK_AB R12, RZ, R9 ;  /* 0x00000009ff0c723e */ /* 0x000fe200000000ff */
[----:B------:R-:W-:-:S05]  /*2a00*/  IMAD.X R9, R15, 0x1, R7, P2 ;  /* 0x000000010f097824 */ /* 0x000fca00010e0607 */
[----:B------:R1:W-:Y:S01]  /*2a10*/  @P0 STG.E.U16 desc[UR54][R8.64], R12 ;  /* 0x0000000c08000986 */ /* 0x0003e2000c101536 */
[----:B------:R-:W-:Y:S05]  /*2a20*/  @!P1 BRA `(.L_x_36) ;  /* 0x0000000000049947 */ /* 0x000fea0003800000 */
[----:B------:R2:W5:Y:S02]  /*2a30*/  LDG.E.LTC128B.U16 R21, desc[UR54][R4.64+0x2] ;  /* 0x0000023604157981 */ /* 0x000564000c1e1520 */
.L_x_36:
[----:B------:R-:W-:Y:S05]  /*2a40*/  BSYNC B1 ;  /* 0x0000000000017941 */ /* 0x000fea0003800000 */
.L_x_35:
[----:B-----5:R-:W-:Y:S01]  /*2a50*/  HADD2.F32 R10, -RZ, R21.H0_H0 ;  /* 0x20000015ff0a7230 */ /* 0x020fe20000004100 */
[----:B------:R-:W-:Y:S01]  /*2a60*/  ISETP.GT.AND P0, PT, R18, 0x8, PT ;  /* 0x000000081200780c */ /* 0x000fe20003f04270 */
[----:B------:R-:W-:Y:S03]  /*2a70*/  BSSY B1, `(.L_x_37) ;  /* 0x0000008000017945 */ /* 0x000fe60003800000 */
[----:B------:R-:W-:Y:S01]  /*2a80*/  FMUL R10, R10, R23 ;  /* 0x000000170a0a7220 */ /* 0x000fe20000400000 */
[----:B------:R-:W-:-:S03]  /*2a90*/  ISETP.GT.AND P2, PT, R0, RZ, P0 ;  /* 0x000000ff0000720c */ /* 0x000fc60000744270 */
[----:B------:R-:W-:-:S05]  /*2aa0*/  FFMA R10, R27, R22, R10 ;  /* 0x000000161b0a7223 */ /* 0x000fca000000000a */
[----:B------:R-:W-:-:S05]  /*2ab0*/  F2FP.F16.F32.PACK_AB R10, RZ, R10 ;  /* 0x0000000aff0a723e */ /* 0x000fca00000000ff */
[----:B------:R3:W-:Y:S01]  /*2ac0*/  @P1 STG.E.U16 desc[UR54][R8.64+0x2], R10 ;  /* 0x0000020a08001986 */ /* 0x0007e2000c101536 */
[----:B------:R-:W-:Y:S05]  /*2ad0*/  @!P2 BRA `(.L_x_38) ;  /* 0x000000000004a947 */ /* 0x000fea0003800000 */
[----:B------:R4:W5:Y:S02]  /*2ae0*/  LDG.E.LTC128B.U16 R21, desc[UR54][R2.64+0x10] ;  /* 0x0000103602157981 */ /* 0x000964000c1e1520 */
.L_x_38:
[----:B------:R-:W-:Y:S05]  /*2af0*/  BSYNC B1 ;  /* 0x0000000000017941 */ /* 0x000fea0003800000 */
.L_x_37:
[----:B---3-5:R-:W-:Y:S01]  /*2b00*/  HADD2.F32 R10, -RZ, R21.H0_H0 ;  /* 0x20000015ff0a7230 */ /* 0x028fe20000004100 */
        /* <DEDUP_REMOVED lines=9> */
.L_x_40:
[----:B------:R-:W-:Y:S05]  /*2ba0*/  BSYNC B1 ;  /* 0x0000000000017941 */ /* 0x000fea0003800000 */
.L_x_39:
[----:B-----5:R-:W-:Y:S01]  /*2bb0*/  HADD2.F32 R10, -RZ, R21.H0_H0 ;  /* 0x20000015ff0a7230 */ /* 0x020fe20000004100 */
[----:B------:R-:W-:Y:S01]  /*2bc0*/  ISETP.GT.AND P0, PT, R0, 0x8, P0 ;  /* 0x000000080000780c */ /* 0x000fe20000704270 */
[----:B------:R-:W-:Y:S03]  /*2bd0*/  BSSY B1, `(.L_x_41) ;  /* 0x0000007000017945 */ /* 0x000fe60003800000 */
[----:B------:R-:W-:-:S04]  /*2be0*/  FMUL R10, R10, R23 ;  /* 0x000000170a0a7220 */ /* 0x000fc80000400000 */
[----:B------:R-:W-:-:S05]  /*2bf0*/  FFMA R10, R29, R22, R10 ;  /* 0x000000161d0a7223 */ /* 0x000fca000000000a */
[----:B------:R-:W-:-:S05]  /*2c00*/  F2FP.F16.F32.PACK_AB R10, RZ, R10 ;  /* 0x0000000aff0a723e */ /* 0x000fca00000000ff */
[----:B------:R0:W-:Y:S01]  /*2c10*/  @P3 STG.E.U16 desc[UR54][R6.64+0x12], R10 ;  /* 0x0000120a06003986 */ /* 0x0001e2000c101536 */
[----:B------:R-:W-:Y:S05]  /*2c20*/  @!P0 BRA `(.L_x_42) ;  /* 0x0000000000048947 */ /* 0x000fea0003800000 */
[----:B------:R0:W5:Y:S02]  /*2c30*/  LDG.E.LTC128B.U16 R21, desc[UR54][R4.64+0x10] ;  /* 0x0000103604157981 */ /* 0x000164000c1e1520 */
.L_x_42:
[----:B------:R-:W-:Y:S05]  /*2c40*/  BSYNC B1 ;  /* 0x0000000000017941 */ /* 0x000fea0003800000 */
.L_x_41:
[----:B0----5:R-:W-:Y:S01]  /*2c50*/  HADD2.F32 R10, -RZ, R21.H0_H0 ;  /* 0x20000015ff0a7230 */ /* 0x021fe20000004100 */
[----:B------:R-:W-:Y:S01]  /*2c60*/  ISETP.GT.AND P1, PT, R0, 0x8, P1 ;  /* 0x000000080000780c */ /* 0x000fe20000f24270 */
[----:B------:R-:W-:Y:S03]  /*2c70*/  BSSY B1, `(.L_x_43) ;  /* 0x0000007000017945 */ /* 0x000fe60003800000 */
[----:B---3--:R-:W-:-:S04]  /*2c80*/  FMUL R11, R10, R23 ;  /* 0x000000170a0b7220 */ /* 0x008fc80000400000 */
[----:B------:R-:W-:-:S05]  /*2c90*/  FFMA R11, R30, R22, R11 ;  /* 0x000000161e0b7223 */ /* 0x000fca000000000b */
[----:B------:R-:W-:-:S05]  /*2ca0*/  F2FP.F16.F32.PACK_AB R11, RZ, R11 ;  /* 0x0000000bff0b723e */ /* 0x000fca00000000ff */
[----:B------:R0:W-:Y:S01]  /*2cb0*/  @P0 STG.E.U16 desc[UR54][R8.64+0x10], R11 ;  /* 0x0000100b08000986 */ /* 0x0001e2000c101536 */
[----:B------:R-:W-:Y:S05]  /*2cc0*/  @!P1 BRA `(.L_x_44) ;  /* 0x0000000000049947 */ /* 0x000fea0003800000 */
[----:B------:R3:W5:Y:S02]  /*2cd0*/  LDG.E.LTC128B.U16 R21, desc[UR54][R4.64+0x12] ;  /* 0x0000123604157981 */ /* 0x000764000c1e1520 */
.L_x_44:
[----:B------:R-:W-:Y:S05]  /*2ce0*/  BSYNC B1 ;  /* 0x0000000000017941 */ /* 0x000fea0003800000 */
.L_x_43:
        /* <DEDUP_REMOVED lines=10> */
.L_x_46:
[----:B------:R-:W-:Y:S05]  /*2d90*/  BSYNC B1 ;  /* 0x0000000000017941 */ /* 0x000fea0003800000 */
.L_x_45:
[----:B0----5:R-:W-:Y:S01]  /*2da0*/  HADD2.F32 R10, -RZ, R21.H0_H0 ;  /* 0x20000015ff0a7230 */ /* 0x021fe20000004100 */
        /* <DEDUP_REMOVED lines=9> */
.L_x_48:
[----:B------:R-:W-:Y:S05]  /*2e40*/  BSYNC B1 ;  /* 0x0000000000017941 */ /* 0x000fea0003800000 */
.L_x_47:
        /* <DEDUP_REMOVED lines=9> */
.L_x_50:
[----:B------:R-:W-:Y:S05]  /*2ee0*/  BSYNC B1 ;  /* 0x0000000000017941 */ /* 0x000fea0003800000 */
.L_x_49:
[----:B0----5:R-:W-:Y:S01]  /*2ef0*/  HADD2.F32 R10, -RZ, R21.H0_H0 ;  /* 0x20000015ff0a7230 */ /* 0x021fe20000004100 */
        /* <DEDUP_REMOVED lines=8> */
.L_x_52:
[----:B------:R-:W-:Y:S05]  /*2f80*/  BSYNC B1 ;  /* 0x0000000000017941 */ /* 0x000fea0003800000 */
.L_x_51:
        /* <DEDUP_REMOVED lines=10> */
.L_x_54:
[----:B------:R-:W-:Y:S05]  /*3030*/  BSYNC B1 ;  /* 0x0000000000017941 */ /* 0x000fea0003800000 */
.L_x_53:
        /* <DEDUP_REMOVED lines=10> */
.L_x_56:
[----:B------:R-:W-:Y:S05]  /*30e0*/  BSYNC B1 ;  /* 0x0000000000017941 */ /* 0x000fea0003800000 */
.L_x_55:
        /* <DEDUP_REMOVED lines=9> */
.L_x_58:
[----:B------:R-:W-:Y:S05]  /*3180*/  BSYNC B1 ;  /* 0x0000000000017941 */ /* 0x000fea0003800000 */
.L_x_57:
        /* <DEDUP_REMOVED lines=9> */
.L_x_60:
[----:B------:R-:W-:Y:S05]  /*3220*/  BSYNC B1 ;  /* 0x0000000000017941 */ /* 0x000fea0003800000 */
.L_x_59:
        /* <DEDUP_REMOVED lines=10> */
.L_x_62:
[----:B------:R-:W-:Y:S05]  /*32d0*/  BSYNC B1 ;  /* 0x0000000000017941 */ /* 0x000fea0003800000 */
.L_x_61:
        /* <DEDUP_REMOVED lines=10> */
.L_x_64:
[----:B------:R-:W-:Y:S05]  /*3380*/  BSYNC B1 ;  /* 0x0000000000017941 */ /* 0x000fea0003800000 */
.L_x_63:
        /* <DEDUP_REMOVED lines=9> */
.L_x_66:
[----:B------:R-:W-:Y:S05]  /*3420*/  BSYNC B1 ;  /* 0x0000000000017941 */ /* 0x000fea0003800000 */
.L_x_65:
        /* <DEDUP_REMOVED lines=9> */
.L_x_68:
[----:B------:R-:W-:Y:S05]  /*34c0*/  BSYNC B1 ;  /* 0x0000000000017941 */ /* 0x000fea0003800000 */
.L_x_67:
        /* <DEDUP_REMOVED lines=10> */
.L_x_70:
[----:B------:R-:W-:Y:S05]  /*3570*/  BSYNC B1 ;  /* 0x0000000000017941 */ /* 0x000fea0003800000 */
.L_x_69:
        /* <DEDUP_REMOVED lines=10> */
.L_x_72:
[----:B------:R-:W-:Y:S05]  /*3620*/  BSYNC B1 ;  /* 0x0000000000017941 */ /* 0x000fea0003800000 */
.L_x_71:
        /* <DEDUP_REMOVED lines=9> */
.L_x_74:
[----:B------:R-:W-:Y:S05]  /*36c0*/  BSYNC B1 ;  /* 0x0000000000017941 */ /* 0x000fea0003800000 */
.L_x_73:
        /* <DEDUP_REMOVED lines=9> */
.L_x_76:
[----:B------:R-:W-:Y:S05]  /*3760*/  BSYNC B1 ;  /* 0x0000000000017941 */ /* 0x000fea0003800000 */
.L_x_75:
        /* <DEDUP_REMOVED lines=10> */
.L_x_78:
[----:B------:R-:W-:Y:S05]  /*3810*/  BSYNC B1 ;  /* 0x0000000000017941 */ /* 0x000fea0003800000 */
.L_x_77:
        /* <DEDUP_REMOVED lines=10> */
.L_x_80:
[----:B------:R-:W-:Y:S05]  /*38c0*/  BSYNC B1 ;  /* 0x0000000000017941 */ /* 0x000fea0003800000 */
.L_x_79:
        /* <DEDUP_REMOVED lines=9> */
.L_x_82:
[----:B------:R-:W-:Y:S05]  /*3960*/  BSYNC B1 ;  /* 0x0000000000017941 */ /* 0x000fea0003800000 */
.L_x_81:
        /* <DEDUP_REMOVED lines=9> */
.L_x_84:
[----:B------:R-:W-:Y:S05]  /*3a00*/  BSYNC B1 ;  /* 0x0000000000017941 */ /* 0x000fea0003800000 */
.L_x_83:
        /* <DEDUP_REMOVED lines=10> */
.L_x_86:
[----:B------:R-:W-:Y:S05]  /*3ab0*/  BSYNC B1 ;  /* 0x0000000000017941 */ /* 0x000fea0003800000 */
.L_x_85:
        /* <DEDUP_REMOVED lines=10> */
.L_x_88:
[----:B------:R-:W-:Y:S05]  /*3b60*/  BSYNC B1 ;  /* 0x0000000000017941 */ /* 0x000fea0003800000 */
.L_x_87:
        /* <DEDUP_REMOVED lines=9> */
.L_x_90:
[----:B------:R-:W-:Y:S05]  /*3c00*/  BSYNC B1 ;  /* 0x0000000000017941 */ /* 0x000fea0003800000 */
.L_x_89:
        /* <DEDUP_REMOVED lines=9> */
.L_x_92:
[----:B------:R-:W-:Y:S05]  /*3ca0*/  BSYNC B1 ;  /* 0x0000000000017941 */ /* 0x000fea0003800000 */
.L_x_91:
        /* <DEDUP_REMOVED lines=10> */
.L_x_94:
[----:B------:R-:W-:Y:S05]  /*3d50*/  BSYNC B1 ;  /* 0x0000000000017941 */ /* 0x000fea0003800000 */
.L_x_93:
        /* <DEDUP_REMOVED lines=10> */
.L_x_96:
[----:B------:R-:W-:Y:S05]  /*3e00*/  BSYNC B1 ;  /* 0x0000000000017941 */ /* 0x000fea0003800000 */
.L_x_95:
        /* <DEDUP_REMOVED lines=9> */
.L_x_98:
[----:B------:R-:W-:Y:S05]  /*3ea0*/  BSYNC B1 ;  /* 0x0000000000017941 */ /* 0x000fea0003800000 */
.L_x_97:
        /* <DEDUP_REMOVED lines=9> */
.L_x_100:
[----:B------:R-:W-:Y:S05]  /*3f40*/  BSYNC B1 ;  /* 0x0000000000017941 */ /* 0x000fea0003800000 */
.L_x_99:
        /* <DEDUP_REMOVED lines=10> */
.L_x_102:
[----:B------:R-:W-:Y:S05]  /*3ff0*/  BSYNC B1 ;  /* 0x0000000000017941 */ /* 0x000fea0003800000 */
.L_x_101:
        /* <DEDUP_REMOVED lines=10> */
.L_x_104:
[----:B------:R-:W-:Y:S05]  /*40a0*/  BSYNC B1 ;  /* 0x0000000000017941 */ /* 0x000fea0003800000 */
.L_x_103:
        /* <DEDUP_REMOVED lines=9> */
.L_x_106:
[----:B------:R-:W-:Y:S05]  /*4140*/  BSYNC B1 ;  /* 0x0000000000017941 */ /* 0x000fea0003800000 */
.L_x_105:
        /* <DEDUP_REMOVED lines=9> */
.L_x_108:
[----:B------:R-:W-:Y:S05]  /*41e0*/  BSYNC B1 ;  /* 0x0000000000017941 */ /* 0x000fea0003800000 */
.L_x_107:
        /* <DEDUP_REMOVED lines=10> */
.L_x_110:
[----:B------:R-:W-:Y:S05]  /*4290*/  BSYNC B1 ;  /* 0x0000000000017941 */ /* 0x000fea0003800000 */
.L_x_109:
        /* <DEDUP_REMOVED lines=10> */
.L_x_112:
[----:B------:R-:W-:Y:S05]  /*4340*/  BSYNC B1 ;  /* 0x0000000000017941 */ /* 0x000fea0003800000 */
.L_x_111:
        /* <DEDUP_REMOVED lines=9> */
.L_x_114:
[----:B------:R-:W-:Y:S05]  /*43e0*/  BSYNC B1 ;  /* 0x0000000000017941 */ /* 0x000fea0003800000 */
.L_x_113:
        /* <DEDUP_REMOVED lines=9> */
.L_x_116:
[----:B------:R-:W-:Y:S05]  /*4480*/  BSYNC B1 ;  /* 0x0000000000017941 */ /* 0x000fea0003800000 */
.L_x_115:
        /* <DEDUP_REMOVED lines=10> */
.L_x_118:
[----:B------:R-:W-:Y:S05]  /*4530*/  BSYNC B1 ;  /* 0x0000000000017941 */ /* 0x000fea0003800000 */
.L_x_117:
        /* <DEDUP_REMOVED lines=10> */
.L_x_120:
[----:B------:R-:W-:Y:S05]  /*45e0*/  BSYNC B1 ;  /* 0x0000000000017941 */ /* 0x000fea0003800000 */
.L_x_119:
        /* <DEDUP_REMOVED lines=9> */
.L_x_122:
[----:B------:R-:W-:Y:S05]  /*4680*/  BSYNC B1 ;  /* 0x0000000000017941 */ /* 0x000fea0003800000 */
.L_x_121:
        /* <DEDUP_REMOVED lines=9> */
.L_x_124:
[----:B------:R-:W-:Y:S05]  /*4720*/  BSYNC B1 ;  /* 0x0000000000017941 */ /* 0x000fea0003800000 */
.L_x_123:
        /* <DEDUP_REMOVED lines=10> */
.L_x_126:
[----:B------:R-:W-:Y:S05]  /*47d0*/  BSYNC B1 ;  /* 0x0000000000017941 */ /* 0x000fea0003800000 */
.L_x_125:
        /* <DEDUP_REMOVED lines=10> */
.L_x_128:
[----:B------:R-:W-:Y:S05]  /*4880*/  BSYNC B1 ;  /* 0x0000000000017941 */ /* 0x000fea0003800000 */
.L_x_127:
        /* <DEDUP_REMOVED lines=9> */
.L_x_130:
[----:B------:R-:W-:Y:S05]  /*4920*/  BSYNC B1 ;  /* 0x0000000000017941 */ /* 0x000fea0003800000 */
.L_x_129:
        /* <DEDUP_REMOVED lines=9> */
.L_x_132:
[----:B------:R-:W-:Y:S05]  /*49c0*/  BSYNC B1 ;  /* 0x0000000000017941 */ /* 0x000fea0003800000 */
.L_x_131:
        /* <DEDUP_REMOVED lines=10> */
.L_x_134:
[----:B------:R-:W-:Y:S05]  /*4a70*/  BSYNC B1 ;  /* 0x0000000000017941 */ /* 0x000fea0003800000 */
.L_x_133:
        /* <DEDUP_REMOVED lines=10> */
.L_x_136:
[----:B------:R-:W-:Y:S05]  /*4b20*/  BSYNC B1 ;  /* 0x0000000000017941 */ /* 0x000fea0003800000 */
.L_x_135:
        /* <DEDUP_REMOVED lines=9> */
.L_x_138:
[----:B------:R-:W-:Y:S05]  /*4bc0*/  BSYNC B1 ;  /* 0x0000000000017941 */ /* 0x000fea0003800000 */
.L_x_137:
        /* <DEDUP_REMOVED lines=9> */
.L_x_140:
[----:B------:R-:W-:Y:S05]  /*4c60*/  BSYNC B1 ;  /* 0x0000000000017941 */ /* 0x000fea0003800000 */
.L_x_139:
        /* <DEDUP_REMOVED lines=10> */
.L_x_142:
[----:B------:R-:W-:Y:S05]  /*4d10*/  BSYNC B1 ;  /* 0x0000000000017941 */ /* 0x000fea0003800000 */
.L_x_141:
        /* <DEDUP_REMOVED lines=10> */
.L_x_144:
[----:B------:R-:W-:Y:S05]  /*4dc0*/  BSYNC B1 ;  /* 0x0000000000017941 */ /* 0x000fea0003800000 */
.L_x_143:
        /* <DEDUP_REMOVED lines=9> */
.L_x_146:
[----:B------:R-:W-:Y:S05]  /*4e60*/  BSYNC B1 ;  /* 0x0000000000017941 */ /* 0x000fea0003800000 */
.L_x_145:
        /* <DEDUP_REMOVED lines=9> */
.L_x_148:
[----:B------:R-:W-:Y:S05]  /*4f00*/  BSYNC B1 ;  /* 0x0000000000017941 */ /* 0x000fea0003800000 */
.L_x_147:
        /* <DEDUP_REMOVED lines=10> */
.L_x_150:
[----:B------:R-:W-:Y:S05]  /*4fb0*/  BSYNC B1 ;  /* 0x0000000000017941 */ /* 0x000fea0003800000 */
.L_x_149:
        /* <DEDUP_REMOVED lines=10> */
.L_x_152:
[----:B------:R-:W-:Y:S05]  /*5060*/  BSYNC B1 ;  /* 0x0000000000017941 */ /* 0x000fea0003800000 */
.L_x_151:
[----:B0---45:R-:W-:Y:S01]  /*5070*/  HADD2.F32 R2, -RZ, R21.H0_H0 ;  /* 0x20000015ff027230 */ /* 0x031fe20000004100 */
        /* <DEDUP_REMOVED lines=8> */
.L_x_154:
[----:B------:R-:W-:Y:S05]  /*5100*/  BSYNC B1 ;  /* 0x0000000000017941 */ /* 0x000fea0003800000 */
.L_x_153:
[----:B0----5:R-:W-:Y:S01]  /*5110*/  HADD2.F32 R2, -RZ, R21.H0_H0 ;  /* 0x20000015ff027230 */ /* 0x021fe20000004100 */
[----:B------:R-:W-:Y:S01]  /*5120*/  ISETP.GT.AND P1, PT, R0, 0x8, P1 ;  /* 0x000000080000780c */ /* 0x000fe20000f24270 */
[----:B------:R-:W-:Y:S03]  /*5130*/  BSSY B1, `(.L_x_155) ;  /* 0x000000a000017945 */ /* 0x000fe60003800000 */
[----:B------:R-:W-:Y:S01]  /*5140*/  FMUL R3, R2, R23 ;  /* 0x0000001702037220 */ /* 0x000fe20000400000 */
[----:B------:R-:W-:-:S03]  /*5150*/  @P0 IMAD.MOV.U32 R2, RZ, RZ, R8 ;  /* 0x000000ffff020224 */ /* 0x000fc600078e0008 */
[----:B------:R-:W-:-:S05]  /*5160*/  FFMA R3, R86, R22, R3 ;  /* 0x0000001656037223 */ /* 0x000fca0000000003 */
[----:B------:R-:W-:-:S04]  /*5170*/  F2FP.F16.F32.PACK_AB R3, RZ, R3 ;  /* 0x00000003ff03723e */ /* 0x000fc800000000ff */
[----:B------:R-:W-:Y:S01]  /*5180*/  PRMT R6, R3, 0x7610, R6 ;  /* 0x0000761003067816 */ /* 0x000fe20000000006 */
[----:B------:R-:W-:-:S05]  /*5190*/  @P0 IMAD.MOV.U32 R3, RZ, RZ, R9 ;  /* 0x000000ffff030224 */ /* 0x000fca00078e0009 */
[----:B------:R0:W-:Y:S01]  /*51a0*/  @P0 STG.E.U16 desc[UR54][R2.64+0xf0], R6 ;  /* 0x0000f00602000986 */ /* 0x0001e2000c101536 */
[----:B------:R-:W-:Y:S05]  /*51b0*/  @!P1 BRA `(.L_x_156) ;  /* 0x0000000000049947 */ /* 0x000fea0003800000 */
[----:B------:R0:W5:Y:S02]  /*51c0*/  LDG.E.LTC128B.U16 R21, desc[UR54][R4.64+0xf2] ;  /* 0x0000f23604157981 */ /* 0x000164000c1e1520 */
.L_x_156:
[----:B------:R-:W-:Y:S05]  /*51d0*/  BSYNC B1 ;  /* 0x0000000000017941 */ /* 0x000fea0003800000 */
.L_x_155:
[----:B------:R-:W-:Y:S05]  /*51e0*/  @!P1 BRA `(.L_x_157) ;  /* 0x0000001000b09947 */ /* 0x000fea0003800000 */
[----:B-----5:R-:W-:-:S05]  /*51f0*/  HADD2.F32 R0, -RZ, R21.H0_H0 ;  /* 0x20000015ff007230 */ /* 0x020fca0000004100 */
[----:B------:R-:W-:-:S04]  /*5200*/  FMUL R0, R0, R23 ;  /* 0x0000001700007220 */ /* 0x000fc80000400000 */
[----:B------:R-:W-:-:S05]  /*5210*/  FFMA R0, R87, R22, R0 ;  /* 0x0000001657007223 */ /* 0x000fca0000000000 */
[----:B------:R-:W-:-:S05]  /*5220*/  F2FP.F16.F32.PACK_AB R0, RZ, R0 ;  /* 0x00000000ff00723e */ /* 0x000fca00000000ff */
[----:B------:R0:W-:Y:S01]  /*5230*/  STG.E.U16 desc[UR54][R8.64+0xf2], R0 ;  /* 0x0000f20008007986 */ /* 0x0001e2000c101536 */
[----:B------:R-:W-:Y:S05]  /*5240*/  BRA `(.L_x_157) ;  /* 0x0000001000987947 */ /* 0x000fea0003800000 */
.L_x_32:
[----:B------:R-:W-:Y:S01]  /*5250*/  ISETP.GT.AND P3, PT, R18, 0x1, PT ;  /* 0x000000011200780c */ /* 0x000fe20003f64270 */
[----:B------:R-:W-:Y:S01]  /*5260*/  ULDC.64 UR4, c[0x0][0x5c0] ;  /* 0x0001700000047ab9 */ /* 0x000fe20000000a00 */
[-C--:B------:R-:W-:Y:S01]  /*5270*/  FMUL R24, R24, R22.reuse ;  /* 0x0000001618187220 */ /* 0x080fe20000400000 */
[-C--:B------:R-:W-:Y:S01]  /*5280*/  FMUL R25, R25, R22.reuse ;  /* 0x0000001619197220 */ /* 0x080fe20000400000 */
[----:B------:R-:W-:Y:S01]  /*5290*/  ISETP.GT.AND P1, PT, R0, RZ, P3 ;  /* 0x000000ff0000720c */ /* 0x000fe20001f24270 */
[-C--:B------:R-:W-:Y:S01]  /*52a0*/  FMUL R26, R26, R22.reuse ;  /* 0x000000161a1a7220 */ /* 0x080fe20000400000 */
[----:B------:R-:W-:Y:S01]  /*52b0*/  LEA R2, P4, R20, UR4, 0x1 ;  /* 0x0000000414027c11 */ /* 0x000fe2000f8808ff */
[----:B------:R-:W-:Y:S01]  /*52c0*/  FMUL R27, R27, R22 ;  /* 0x000000161b1b7220 */ /* 0x000fe20000400000 */
[----:B------:R-:W-:Y:S01]  /*52d0*/  F2FP.F16.F32.PACK_AB R24, RZ, R24 ;  /* 0x00000018ff18723e */ /* 0x000fe200000000ff */
[-C--:B------:R-:W-:Y:S01]  /*52e0*/  FMUL R28, R28, R22.reuse ;  /* 0x000000161c1c7220 */ /* 0x080fe20000400000 */
[----:B------:R-:W-:Y:S01]  /*52f0*/  LEA.HI.X R3, R20, UR5, R7, 0x1, P4 ;  /* 0x0000000514037c11 */ /* 0x000fe2000a0f0c07 */
[-C--:B------:R-:W-:Y:S01]  /*5300*/  FMUL R29, R29, R22.reuse ;  /* 0x000000161d1d7220 */ /* 0x080fe20000400000 */
[----:B------:R-:W-:Y:S01]  /*5310*/  F2FP.F16.F32.PACK_AB R25, RZ, R25 ;  /* 0x00000019ff19723e */ /* 0x000fe200000000ff */
[-C--:B------:R-:W-:Y:S01]  /*5320*/  FMUL R30, R30, R22.reuse ;  /* 0x000000161e1e7220 */ /* 0x080fe20000400000 */
[----:B------:R-:W-:Y:S01]  /*5330*/  SHF.L.U64.HI R5, R93, 0x1, R92 ;  /* 0x000000015d057819 */ /* 0x000fe2000001025c */
[----:B------:R-:W-:Y:S01]  /*5340*/  @P2 STG.E.U16 desc[UR54][R2.64], R24 ;  /* 0x0000001802002986 */ /* 0x000fe2000c101536 */
[----:B------:R-:W-:Y:S01]  /*5350*/  ISETP.GT.AND P2, PT, R0, 0x8, P0 ;  /* 0x000000080000780c */ /* 0x000fe20000744270 */
[----:B------:R-:W-:Y:S01]  /*5360*/  FMUL R31, R31, R22 ;  /* 0x000000161f1f7220 */ /* 0x000fe20000400000 */
[----:B------:R-:W-:Y:S01]  /*5370*/  LEA R4, P5, R93, R2, 0x1 ;  /* 0x000000025d047211 */ /* 0x000fe200078a08ff */
[----:B------:R-:W-:Y:S01]  /*5380*/  @P1 STG.E.U16 desc[UR54][R2.64+0x2], R25 ;  /* 0x0000021902001986 */ /* 0x000fe2000c101536 */
[----:B------:R-:W-:Y:S01]  /*5390*/  ISETP.GT.AND P1, PT, R18, 0x8, PT ;  /* 0x000000081200780c */ /* 0x000fe20003f24270 */
[-C--:B------:R-:W-:Y:S01]  /*53a0*/  FMUL R32, R32, R22.reuse ;  /* 0x0000001620207220 */ /* 0x080fe20000400000 */
[----:B------:R-:W-:Y:S01]  /*53b0*/  ISETP.GT.AND P3, PT, R0, 0x8, P3 ;  /* 0x000000080000780c */ /* 0x000fe20001f64270 */
[----:B------:R-:W-:Y:S01]  /*53c0*/  IMAD.X R5, R5, 0x1, R3, P5 ;  /* 0x0000000105057824 */ /* 0x000fe200028e0603 */
[----:B------:R-:W-:Y:S01]  /*53d0*/  ISETP.GT.AND P0, PT, R18, 0x9, PT ;  /* 0x000000091200780c */ /* 0x000fe20003f04270 */
[-C--:B------:R-:W-:Y:S01]  /*53e0*/  FMUL R33, R33, R22.reuse ;  /* 0x0000001621217220 */ /* 0x080fe20000400000 */
[----:B------:R-:W-:Y:S01]  /*53f0*/  ISETP.GT.AND P4, PT, R0, RZ, P1 ;  /* 0x000000ff0000720c */ /* 0x000fe20000f84270 */
[-C--:B------:R-:W-:Y:S01]  /*5400*/  FMUL R34, R34, R22.reuse ;  /* 0x0000001622227220 */ /* 0x080fe20000400000 */
[----:B------:R-:W-:Y:S01]  /*5410*/  ISETP.GT.AND P5, PT, R0, RZ, P0 ;  /* 0x000000ff0000720c */ /* 0x000fe200007a4270 */
[----:B------:R-:W-:Y:S01]  /*5420*/  FMUL R35, R35, R22 ;  /* 0x0000001623237220 */ /* 0x000fe20000400000 */
[----:B------:R-:W-:Y:S01]  /*5430*/  F2FP.F16.F32.PACK_AB R26, RZ, R26 ;  /* 0x0000001aff1a723e */ /* 0x000fe200000000ff */
[-C--:B------:R-:W-:Y:S01]  /*5440*/  FMUL R36, R36, R22.reuse ;  /* 0x0000001624247220 */ /* 0x080fe20000400000 */
[----:B------:R-:W-:Y:S01]  /*5450*/  F2FP.F16.F32.PACK_AB R27, RZ, R27 ;  /* 0x0000001bff1b723e */ /* 0x000fe200000000ff */
[----:B------:R-:W-:Y:S01]  /*5460*/  FMUL R37, R37, R22 ;  /* 0x0000001625257220 */ /* 0x000fe20000400000 */
[----:B------:R-:W-:Y:S01]  /*5470*/  F2FP.F16.F32.PACK_AB R28, RZ, R28 ;  /* 0x0000001cff1c723e */ /* 0x000fe200000000ff */
[----:B------:R-:W-:Y:S01]  /*5480*/  @P2 STG.E.U16 desc[UR54][R4.64], R26 ;  /* 0x0000001a04002986 */ /* 0x000fe2000c101536 */
[----:B------:R-:W-:Y:S01]  /*5490*/  ISETP.GT.AND P1, PT, R0, 0x8, P1 ;  /* 0x000000080000780c */ /* 0x000fe20000f24270 */
[-C--:B------:R-:W-:Y:S01]  /*54a0*/  FMUL R38, R38, R22.reuse ;  /* 0x0000001626267220 */ /* 0x080fe20000400000 */
[----:B------:R-:W-:Y:S01]  /*54b0*/  F2FP.F16.F32.PACK_AB R29, RZ, R29 ;  /* 0x0000001dff1d723e */ /* 0x000fe200000000ff */
[----:B------:R-:W-:Y:S01]  /*54c0*/  @P3 STG.E.U16 desc[UR54][R4.64+0x2], R27 ;  /* 0x0000021b04003986 */ /* 0x000fe2000c101536 */
[----:B------:R-:W-:Y:S01]  /*54d0*/  ISETP.GT.AND P3, PT, R18, 0x10, PT ;  /* 0x000000101200780c */ /* 0x000fe20003f64270 */
[-C--:B------:R-:W-:Y:S01]  /*54e0*/  FMUL R39, R39, R22.reuse ;  /* 0x0000001627277220 */ /* 0x080fe20000400000 */
[----:B------:R-:W-:Y:S01]  /*54f0*/  ISETP.GT.AND P2, PT, R0, 0x8, P0 ;  /* 0x000000080000780c */ /* 0x000fe20000744270 */
[----:B------:R-:W-:Y:S01]  /*5500*/  @P4 STG.E.U16 desc[UR54][R2.64+0x10], R28 ;  /* 0x0000101c02004986 */ /* 0x000fe2000c101536 */
[----:B------:R-:W-:Y:S01]  /*5510*/  ISETP.GT.AND P0, PT, R18, 0x11, PT ;  /* 0x000000111200780c */ /* 0x000fe20003f04270 */
[-C--:B------:R-:W-:Y:S01]  /*5520*/  FMUL R40, R40, R22.reuse ;  /* 0x0000001628287220 */ /* 0x080fe20000400000 */
[C---:B------:R-:W-:Y:S01]  /*5530*/  ISETP.GT.AND P4, PT, R0.reuse, RZ, P3 ;  /* 0x000000ff0000720c */ /* 0x040fe20001f84270 */
[----:B------:R-:W-:Y:S01]  /*5540*/  @P5 STG.E.U16 desc[UR54][R2.64+0x12], R29 ;  /* 0x0000121d02005986 */ /* 0x000fe2000c101536 */
        /* <DEDUP_REMOVED lines=153> */
[----:B------:R-:W-:Y:S01]  /*5ee0*/  FMUL R87, R87, R22 ;  /* 0x0000001657577220 */ /* 0x000fe20000400000 */
[----:B------:R-:W-:Y:S01]  /*5ef0*/  ISETP.GT.AND P2, PT, R0, 0x8, P0 ;  /* 0x000000080000780c */ /* 0x000fe20000744270 */
[----:B------:R-:W-:Y:S01]  /*5f00*/  @P4 STG.E.U16 desc[UR54][R2.64+0x90], R60 ;  /* 0x0000903c02004986 */ /* 0x000fe2000c101536 */
[----:B------:R-:W-:-:S02]  /*5f10*/  ISETP.GT.AND P0, PT, R18, 0x51, PT ;  /* 0x000000511200780c */ /* 0x000fc40003f04270 */
[C---:B------:R-:W-:Y:S01]  /*5f20*/  ISETP.GT.AND P4, PT, R0.reuse, RZ, P3 ;  /* 0x000000ff0000720c */ /* 0x040fe20001f84270 */
[----:B------:R-:W-:Y:S01]  /*5f30*/  @P5 STG.E.U16 desc[UR54][R2.64+0x92], R61 ;  /* 0x0000923d02005986 */ /* 0x000fe2000c101536 */
[C---:B------:R-:W-:Y:S02]  /*5f40*/  ISETP.GT.AND P5, PT, R0.reuse, RZ, P0 ;  /* 0x000000ff0000720c */ /* 0x040fe400007a4270 */
[----:B------:R-:W-:Y:S02]  /*5f50*/  F2FP.F16.F32.PACK_AB R62, RZ, R62 ;  /* 0x0000003eff3e723e */ /* 0x000fe400000000ff */
[----:B------:R-:W-:Y:S02]  /*5f60*/  F2FP.F16.F32.PACK_AB R63, RZ, R63 ;  /* 0x0000003fff3f723e */ /* 0x000fe400000000ff */
[----:B------:R-:W-:Y:S01]  /*5f70*/  F2FP.F16.F32.PACK_AB R64, RZ, R64 ;  /* 0x00000040ff40723e */ /* 0x000fe200000000ff */
[----:B------:R-:W-:Y:S01]  /*5f80*/  @P1 STG.E.U16 desc[UR54][R4.64+0x90], R62 ;  /* 0x0000903e04001986 */ /* 0x000fe2000c101536 */
[----:B------:R-:W-:-:S02]  /*5f90*/  ISETP.GT.AND P1, PT, R0, 0x8, P3 ;  /* 0x000000080000780c */ /* 0x000fc40001f24270 */
[----:B------:R-:W-:Y:S01]  /*5fa0*/  F2FP.F16.F32.PACK_AB R65, RZ, R65 ;  /* 0x00000041ff41723e */ /* 0x000fe200000000ff */
[----:B------:R-:W-:Y:S01]  /*5fb0*/  @P2 STG.E.U16 desc[UR54][R4.64+0x92], R63 ;  /* 0x0000923f04002986 */ /* 0x000fe2000c101536 */
[----:B------:R-:W-:Y:S02]  /*5fc0*/  ISETP.GT.AND P2, PT, R18, 0x58, PT ;  /* 0x000000581200780c */ /* 0x000fe40003f44270 */
[----:B------:R-:W-:Y:S01]  /*5fd0*/  ISETP.GT.AND P0, PT, R0, 0x8, P0 ;  /* 0x000000080000780c */ /* 0x000fe20000704270 */
[----:B------:R-:W-:Y:S01]  /*5fe0*/  @P4 STG.E.U16 desc[UR54][R2.64+0xa0], R64 ;  /* 0x0000a04002004986 */ /* 0x000fe2000c101536 */
[----:B------:R-:W-:Y:S02]  /*5ff0*/  ISETP.GT.AND P3, PT, R18, 0x59, PT ;  /* 0x000000591200780c */ /* 0x000fe40003f64270 */
[C---:B------:R-:W-:Y:S01]  /*6000*/  ISETP.GT.AND P4, PT, R0.reuse, RZ, P2 ;  /* 0x000000ff0000720c */ /* 0x040fe20001784270 */
[----:B------:R-:W-:Y:S01]  /*6010*/  @P5 STG.E.U16 desc[UR54][R2.64+0xa2], R65 ;  /* 0x0000a24102005986 */ /* 0x000fe2000c101536 */
[----:B------:R-:W-:-:S02]  /*6020*/  ISETP.GT.AND P5, PT, R0, RZ, P3 ;  /* 0x000000ff0000720c */ /* 0x000fc40001fa4270 */
[----:B------:R-:W-:Y:S02]  /*6030*/  F2FP.F16.F32.PACK_AB R66, RZ, R66 ;  /* 0x00000042ff42723e */ /* 0x000fe400000000ff */
[----:B------:R-:W-:Y:S02]  /*6040*/  F2FP.F16.F32.PACK_AB R67, RZ, R67 ;  /* 0x00000043ff43723e */ /* 0x000fe400000000ff */
[----:B------:R-:W-:Y:S01]  /*6050*/  F2FP.F16.F32.PACK_AB R68, RZ, R68 ;  /* 0x00000044ff44723e */ /* 0x000fe200000000ff */
[----:B------:R-:W-:Y:S01]  /*6060*/  @P1 STG.E.U16 desc[UR54][R4.64+0xa0], R66 ;  /* 0x0000a04204001986 */ /* 0x000fe2000c101536 */
[C---:B------:R-:W-:Y:S02]  /*6070*/  ISETP.GT.AND P1, PT, R0.reuse, 0x8, P2 ;  /* 0x000000080000780c */ /* 0x040fe40001724270 */
[----:B------:R-:W-:Y:S01]  /*6080*/  F2FP.F16.F32.PACK_AB R69, RZ, R69 ;  /* 0x00000045ff45723e */ /* 0x000fe200000000ff */
[----:B------:R-:W-:Y:S01]  /*6090*/  @P0 STG.E.U16 desc[UR54][R4.64+0xa2], R67 ;  /* 0x0000a24304000986 */ /* 0x000fe2000c101536 */
[----:B------:R-:W-:-:S02]  /*60a0*/  ISETP.GT.AND P2, PT, R0, 0x8, P3 ;  /* 0x000000080000780c */ /* 0x000fc40001f44270 */
[C---:B------:R-:W-:Y:S01]  /*60b0*/  ISETP.GT.AND P3, PT, R18.reuse, 0x60, PT ;  /* 0x000000601200780c */ /* 0x040fe20003f64270 */
[----:B------:R-:W-:Y:S01]  /*60c0*/  @P4 STG.E.U16 desc[UR54][R2.64+0xb0], R68 ;  /* 0x0000b04402004986 */ /* 0x000fe2000c101536 */
[----:B------:R-:W-:Y:S02]  /*60d0*/  ISETP.GT.AND P0, PT, R18, 0x61, PT ;  /* 0x000000611200780c */ /* 0x000fe40003f04270 */
[C---:B------:R-:W-:Y:S01]  /*60e0*/  ISETP.GT.AND P4, PT, R0.reuse, RZ, P3 ;  /* 0x000000ff0000720c */ /* 0x040fe20001f84270 */
[----:B------:R-:W-:Y:S01]  /*60f0*/  @P5 STG.E.U16 desc[UR54][R2.64+0xb2], R69 ;  /* 0x0000b24502005986 */ /* 0x000fe2000c101536 */
[----:B------:R-:W-:Y:S02]  /*6100*/  ISETP.GT.AND P5, PT, R0, RZ, P0 ;  /* 0x000000ff0000720c */ /* 0x000fe400007a4270 */
[----:B------:R-:W-:Y:S02]  /*6110*/  F2FP.F16.F32.PACK_AB R70, RZ, R70 ;  /* 0x00000046ff46723e */ /* 0x000fe400000000ff */
[----:B------:R-:W-:-:S02]  /*6120*/  F2FP.F16.F32.PACK_AB R71, RZ, R71 ;  /* 0x00000047ff47723e */ /* 0x000fc400000000ff */
[----:B------:R-:W-:Y:S01]  /*6130*/  F2FP.F16.F32.PACK_AB R72, RZ, R72 ;  /* 0x00000048ff48723e */ /* 0x000fe200000000ff */
[----:B------:R-:W-:Y:S01]  /*6140*/  @P1 STG.E.U16 desc[UR54][R4.64+0xb0], R70 ;  /* 0x0000b04604001986 */ /* 0x000fe2000c101536 */
[----:B------:R-:W-:Y:S02]  /*6150*/  F2FP.F16.F32.PACK_AB R73, RZ, R73 ;  /* 0x00000049ff49723e */ /* 0x000fe400000000ff */
[C---:B------:R-:W-:Y:S01]  /*6160*/  ISETP.GT.AND P1, PT, R0.reuse, 0x8, P3 ;  /* 0x000000080000780c */ /* 0x040fe20001f24270 */
[----:B------:R-:W-:Y:S01]  /*6170*/  @P2 STG.E.U16 desc[UR54][R4.64+0xb2], R71 ;  /* 0x0000b24704002986 */ /* 0x000fe2000c101536 */
[----:B------:R-:W-:Y:S02]  /*6180*/  ISETP.GT.AND P0, PT, R0, 0x8, P0 ;  /* 0x000000080000780c */ /* 0x000fe40000704270 */
[----:B------:R-:W-:Y:S01]  /*6190*/  F2FP.F16.F32.PACK_AB R74, RZ, R74 ;  /* 0x0000004aff4a723e */ /* 0x000fe200000000ff */
[----:B------:R-:W-:Y:S01]  /*61a0*/  @P4 STG.E.U16 desc[UR54][R2.64+0xc0], R72 ;  /* 0x0000c04802004986 */ /* 0x000fe2000c101536 */
[----:B------:R-:W-:-:S02]  /*61b0*/  ISETP.GT.AND P4, PT, R18, 0x68, PT ;  /* 0x000000681200780c */ /* 0x000fc40003f84270 */
[----:B------:R-:W-:Y:S01]  /*61c0*/  F2FP.F16.F32.PACK_AB R75, RZ, R75 ;  /* 0x0000004bff4b723e */ /* 0x000fe200000000ff */
[----:B------:R-:W-:Y:S01]  /*61d0*/  @P5 STG.E.U16 desc[UR54][R2.64+0xc2], R73 ;  /* 0x0000c24902005986 */ /* 0x000fe2000c101536 */
[----:B------:R-:W-:Y:S02]  /*61e0*/  ISETP.GT.AND P5, PT, R18, 0x69, PT ;  /* 0x000000691200780c */ /* 0x000fe40003fa4270 */
[C---:B------:R-:W-:Y:S01]  /*61f0*/  ISETP.GT.AND P2, PT, R0.reuse, RZ, P4 ;  /* 0x000000ff0000720c */ /* 0x040fe20002744270 */
[----:B------:R-:W-:Y:S01]  /*6200*/  @P1 STG.E.U16 desc[UR54][R4.64+0xc0], R74 ;  /* 0x0000c04a04001986 */ /* 0x000fe2000c101536 */
[----:B------:R-:W-:Y:S02]  /*6210*/  ISETP.GT.AND P6, PT, R0, RZ, P5 ;  /* 0x000000ff0000720c */ /* 0x000fe40002fc4270 */
[----:B------:R-:W-:Y:S01]  /*6220*/  F2FP.F16.F32.PACK_AB R76, RZ, R76 ;  /* 0x0000004cff4c723e */ /* 0x000fe200000000ff */
[----:B------:R-:W-:Y:S01]  /*6230*/  @P0 STG.E.U16 desc[UR54][R4.64+0xc2], R75 ;  /* 0x0000c24b04000986 */ /* 0x000fe2000c101536 */
[----:B------:R-:W-:-:S02]  /*6240*/  F2FP.F16.F32.PACK_AB R77, RZ, R77 ;  /* 0x0000004dff4d723e */ /* 0x000fc400000000ff */
[----:B------:R-:W-:Y:S02]  /*6250*/  ISETP.GT.AND P3, PT, R18, 0x70, PT ;  /* 0x000000701200780c */ /* 0x000fe40003f64270 */
[----:B------:R-:W-:Y:S02]  /*6260*/  ISETP.GT.AND P4, PT, R0, 0x8, P4 ;  /* 0x000000080000780c */ /* 0x000fe40002784270 */
[----:B------:R-:W-:Y:S01]  /*6270*/  F2FP.F16.F32.PACK_AB R78, RZ, R78 ;  /* 0x0000004eff4e723e */ /* 0x000fe200000000ff */
[----:B------:R-:W-:Y:S01]  /*6280*/  @P2 STG.E.U16 desc[UR54][R2.64+0xd0], R76 ;  /* 0x0000d04c02002986 */ /* 0x000fe2000c101536 */
[----:B------:R-:W-:Y:S02]  /*6290*/  ISETP.GT.AND P2, PT, R18, 0x71, PT ;  /* 0x000000711200780c */ /* 0x000fe40003f44270 */
[----:B------:R-:W-:Y:S01]  /*62a0*/  F2FP.F16.F32.PACK_AB R79, RZ, R79 ;  /* 0x0000004fff4f723e */ /* 0x000fe200000000ff */
[----:B------:R-:W-:Y:S01]  /*62b0*/  @P6 STG.E.U16 desc[UR54][R2.64+0xd2], R77 ;  /* 0x0000d24d02006986 */ /* 0x000fe2000c101536 */
[----:B------:R-:W-:-:S02]  /*62c0*/  ISETP.GT.AND P6, PT, R0, 0x8, P5 ;  /* 0x000000080000780c */ /* 0x000fc40002fc4270 */
[----:B------:R-:W-:Y:S02]  /*62d0*/  ISETP.GT.AND P5, PT, R0, RZ, P3 ;  /* 0x000000ff0000720c */ /* 0x000fe40001fa4270 */
[----:B------:R-:W-:Y:S01]  /*62e0*/  F2FP.F16.F32.PACK_AB R80, RZ, R80 ;  /* 0x00000050ff50723e */ /* 0x000fe200000000ff */
[----:B------:R-:W-:Y:S01]  /*62f0*/  @P4 STG.E.U16 desc[UR54][R4.64+0xd0], R78 ;  /* 0x0000d04e04004986 */ /* 0x000fe2000c101536 */
[C---:B------:R-:W-:Y:S02]  /*6300*/  ISETP.GT.AND P1, PT, R18.reuse, 0x78, PT ;  /* 0x000000781200780c */ /* 0x040fe40003f24270 */
[----:B------:R-:W-:Y:S02]  /*6310*/  ISETP.GT.AND P0, PT, R18, 0x79, PT ;  /* 0x000000791200780c */ /* 0x000fe40003f04270 */
[C---:B------:R-:W-:Y:S02]  /*6320*/  ISETP.GT.AND P4, PT, R0.reuse, RZ, P2 ;  /* 0x000000ff0000720c */ /* 0x040fe40001784270 */
[C---:B------:R-:W-:Y:S01]  /*6330*/  ISETP.GT.AND P3, PT, R0.reuse, 0x8, P3 ;  /* 0x000000080000780c */ /* 0x040fe20001f64270 */
[----:B------:R-:W-:Y:S01]  /*6340*/  @P6 STG.E.U16 desc[UR54][R4.64+0xd2], R79 ;  /* 0x0000d24f04006986 */ /* 0x000fe2000c101536 */
[----:B------:R-:W-:-:S02]  /*6350*/  ISETP.GT.AND P2, PT, R0, 0x8, P2 ;  /* 0x000000080000780c */ /* 0x000fc40001744270 */
[C---:B------:R-:W-:Y:S01]  /*6360*/  ISETP.GT.AND P6, PT, R0.reuse, RZ, P0 ;  /* 0x000000ff0000720c */ /* 0x040fe200007c4270 */
[----:B------:R-:W-:Y:S01]  /*6370*/  @P5 STG.E.U16 desc[UR54][R2.64+0xe0], R80 ;  /* 0x0000e05002005986 */ /* 0x000fe2000c101536 */
[C---:B------:R-:W-:Y:S02]  /*6380*/  ISETP.GT.AND P5, PT, R0.reuse, RZ, P1 ;  /* 0x000000ff0000720c */ /* 0x040fe40000fa4270 */
[C---:B------:R-:W-:Y:S02]  /*6390*/  ISETP.GT.AND P1, PT, R0.reuse, 0x8, P1 ;  /* 0x000000080000780c */ /* 0x040fe40000f24270 */
[----:B------:R-:W-:Y:S02]  /*63a0*/  F2FP.F16.F32.PACK_AB R81, RZ, R81 ;  /* 0x00000051ff51723e */ /* 0x000fe400000000ff */
[----:B------:R-:W-:Y:S02]  /*63b0*/  F2FP.F16.F32.PACK_AB R82, RZ, R82 ;  /* 0x00000052ff52723e */ /* 0x000fe400000000ff */
[----:B------:R-:W-:Y:S01]  /*63c0*/  F2FP.F16.F32.PACK_AB R83, RZ, R83 ;  /* 0x00000053ff53723e */ /* 0x000fe200000000ff */
[----:B------:R-:W-:Y:S01]  /*63d0*/  @P4 STG.E.U16 desc[UR54][R2.64+0xe2], R81 ;  /* 0x0000e25102004986 */ /* 0x000fe2000c101536 */
[----:B------:R-:W-:-:S02]  /*63e0*/  ISETP.GT.AND P0, PT, R0, 0x8, P0 ;  /* 0x000000080000780c */ /* 0x000fc40000704270 */
[----:B------:R-:W-:Y:S01]  /*63f0*/  F2FP.F16.F32.PACK_AB R84, RZ, R84 ;  /* 0x00000054ff54723e */ /* 0x000fe200000000ff */
[----:B------:R-:W-:Y:S01]  /*6400*/  @P3 STG.E.U16 desc[UR54][R4.64+0xe0], R82 ;  /* 0x0000e05204003986 */ /* 0x000fe2000c101536 */
[----:B------:R-:W-:Y:S02]  /*6410*/  F2FP.F16.F32.PACK_AB R85, RZ, R85 ;  /* 0x00000055ff55723e */ /* 0x000fe400000000ff */
[----:B------:R-:W-:Y:S01]  /*6420*/  F2FP.F16.F32.PACK_AB R86, RZ, R86 ;  /* 0x00000056ff56723e */ /* 0x000fe200000000ff */
[----:B------:R-:W-:Y:S01]  /*6430*/  @P2 STG.E.U16 desc[UR54][R4.64+0xe2], R83 ;  /* 0x0000e25304002986 */ /* 0x000fe2000c101536 */
[----:B------:R-:W-:-:S03]  /*6440*/  F2FP.F16.F32.PACK_AB R87, RZ, R87 ;  /* 0x00000057ff57723e */ /* 0x000fc600000000ff */
[----:B------:R-:W-:Y:S04]  /*6450*/  @P5 STG.E.U16 desc[UR54][R2.64+0xf0], R84 ;  /* 0x0000f05402005986 */ /* 0x000fe8000c101536 */
[----:B------:R0:W-:Y:S02]  /*6460*/  @P6 STG.E.U16 desc[UR54][R2.64+0xf2], R85 ;  /* 0x0000f25502006986 */ /* 0x0001e4000c101536 */
[----:B0-----:R-:W-:Y:S02]  /*6470*/  @P1 IMAD.MOV.U32 R2, RZ, RZ, R4 ;  /* 0x000000ffff021224 */ /* 0x001fe400078e0004 */
[----:B------:R-:W-:-:S05]  /*6480*/  @P1 IMAD.MOV.U32 R3, RZ, RZ, R5 ;  /* 0x000000ffff031224 */ /* 0x000fca00078e0005 */
[----:B------:R0:W-:Y:S04]  /*6490*/  @P1 STG.E.U16 desc[UR54][R2.64+0xf0], R86 ;  /* 0x0000f05602001986 */ /* 0x0001e8000c101536 */
[----:B------:R0:W-:Y:S02]  /*64a0*/  @P0 STG.E.U16 desc[UR54][R4.64+0xf2], R87 ;  /* 0x0000f25704000986 */ /* 0x0001e4000c101536 */
.L_x_157:
[----:B------:R-:W-:Y:S05]  /*64b0*/  BSYNC B0 ;  /* 0x0000000000007941 */ /* 0x000fea0003800000 */
.L_x_31:
[----:B0-----:R-:W-:Y:S01]  /*64c0*/  IMAD.U32 R2, RZ, RZ, UR52 ;  /* 0x00000034ff027e24 */ /* 0x001fe2000f8e00ff */
[----:B------:R-:W-:Y:S01]  /*64d0*/  ULDC.64 UR4, c[0x0][0x650] ;  /* 0x0001940000047ab9 */ /* 0x000fe20000000a00 */
[----:B------:R-:W-:Y:S01]  /*64e0*/  IMAD.U32 R3, RZ, RZ, UR53 ;  /* 0x00000035ff037e24 */ /* 0x000fe2000f8e00ff */
[----:B------:R0:W-:Y:S01]  /*64f0*/  SYNCS.ARRIVE.TRANS64.A1T0 RZ, [R96+UR50], RZ ;  /* 0x000000ff60ff79a7 */ /* 0x0001e20008100032 */
[----:B------:R-:W-:Y:S01]  /*6500*/  PRMT R0, RZ, 0x7610, R0 ;  /* 0x00007610ff007816 */ /* 0x000fe20000000000 */
[----:B------:R-:W-:Y:S01]  /*6510*/  IMAD.MOV.U32 R18, RZ, RZ, -0x1 ;  /* 0xffffffffff127424 */ /* 0x000fe200078e00ff */
[----:B------:R-:W-:Y:S01]  /*6520*/  LEA R16, P0, R2, R16, 0x1 ;  /* 0x0000001002107211 */ /* 0x000fe200078008ff */
[----:B------:R-:W-:Y:S02]  /*6530*/  IMAD.MOV.U32 R2, RZ, RZ, -0x1 ;  /* 0xffffffffff027424 */ /* 0x000fe400078e00ff */
[----:B------:R-:W-:Y:S01]  /*6540*/  IMAD.MOV.U32 R19, RZ, RZ, -0x1 ;  /* 0xffffffffff137424 */ /* 0x000fe200078e00ff */
[----:B------:R-:W-:-:S02]  /*6550*/  IADD3.X R17, R17, UR41, RZ, P0, !PT ;  /* 0x0000002911117c10 */ /* 0x000fc400087fe4ff */
[----:B------:R-:W-:-:S04]  /*6560*/  ISETP.GE.U32.AND P0, PT, R16, UR4, PT ;  /* 0x0000000410007c0c */ /* 0x000fc8000bf06070 */
[----:B------:R-:W-:-:S13]  /*6570*/  ISETP.GE.U32.AND.EX P0, PT, R17, UR5, PT, P0 ;  /* 0x0000000511007c0c */ /* 0x000fda000bf06100 */
[----:B0-----:R-:W-:Y:S05]  /*6580*/  @P0 BRA `(.L_x_158) ;  /* 0x0000000400700947 */ /* 0x001fea0003800000 */
[----:B------:R-:W0:Y:S01]  /*6590*/  S2UR UR7, SR_CTAID.X ;  /* 0x00000000000779c3 */ /* 0x000e220000002500 */
[----:B------:R-:W-:Y:S01]  /*65a0*/  ULDC.64 UR4, c[0x0][0x628] ;  /* 0x00018a0000047ab9 */ /* 0x000fe20000000a00 */
[----:B------:R-:W-:Y:S01]  /*65b0*/  ULDC UR6, c[0x0][0x150] ;  /* 0x0000540000067ab9 */ /* 0x000fe20000000800 */
[----:B------:R-:W-:Y:S01]  /*65c0*/  ISETP.NE.U32.AND P0, PT, RZ, UR4, PT ;  /* 0x00000004ff007c0c */ /* 0x000fe2000bf05070 */
[----:B------:R-:W-:Y:S01]  /*65d0*/  ULDC UR15, c[0x0][0x630] ;  /* 0x00018c00000f7ab9 */ /* 0x000fe20000000800 */
[C---:B------:R-:W-:Y:S02]  /*65e0*/  R2UR UR17, R16.reuse ;  /* 0x00000000101172ca */ /* 0x040fe400000e0000 */
[----:B------:R-:W-:Y:S01]  /*65f0*/  ISETP.NE.AND.EX P0, PT, RZ, UR5, PT, P0 ;  /* 0x00000005ff007c0c */ /* 0x000fe2000bf05300 */
[----:B------:R-:W1:Y:S01]  /*6600*/  S2UR UR16, SR_CTAID.Y ;  /* 0x00000000001079c3 */ /* 0x000e620000002600 */
[----:B------:R-:W-:Y:S02]  /*6610*/  R2UR UR12, R16 ;  /* 0x00000000100c72ca */ /* 0x000fe400000e0000 */
[----:B------:R-:W-:-:S02]  /*6620*/  R2UR UR13, R17 ;  /* 0x00000000110d72ca */ /* 0x000fc400000e0000 */
[----:B0-----:R-:W-:-:S05]  /*6630*/  I2FP.F32.U32 R0, UR7 ;  /* 0x0000000700007c45 */ /* 0x001fca0008201000 */
[----:B------:R-:W-:Y:S01]  /*6640*/  FMUL R0, R0, UR6 ;  /* 0x0000000600007c20 */ /* 0x000fe20008400000 */
[----:B------:R-:W-:Y:S01]  /*6650*/  ULDC UR6, c[0x0][0x154] ;  /* 0x0000550000067ab9 */ /* 0x000fe20000000800 */
[----:B-1----:R-:W-:-:S04]  /*6660*/  I2FP.F32.U32 R2, UR16 ;  /* 0x0000001000027c45 */ /* 0x002fc80008201000 */
[----:B------:R-:W0:Y:S01]  /*6670*/  F2I.U32.TRUNC.NTZ R0, R0 ;  /* 0x0000000000007305 */ /* 0x000e22000020f000 */
[----:B------:R-:W-:Y:S01]  /*6680*/  FMUL R2, R2, UR6 ;  /* 0x0000000602027c20 */ /* 0x000fe20008400000 */
[----:B------:R-:W-:Y:S06]  /*6690*/  @!P0 BRA `(.L_x_159) ;  /* 0x0000000000308947 */ /* 0x000fec0003800000 */
        /* <DEDUP_REMOVED lines=12> */
.L_x_159:
[----:B------:R-:W-:Y:S01]  /*6760*/  USHF.R.U64 UR6, UR12, UR15, UR13 ;  /* 0x0000000f0c067299 */ /* 0x000fe2000800120d */
[----:B------:R-:W-:Y:S01]  /*6770*/  R2UR UR5, R17 ;  /* 0x00000000110572ca */ /* 0x000fe200000e0000 */
[----:B------:R-:W-:Y:S01]  /*6780*/  USHF.R.U32.HI UR4, URZ, UR15, UR13 ;  /* 0x0000000f3f047299 */ /* 0x000fe2000801160d */
[----:B------:R-:W1:Y:S01]  /*6790*/  F2I.U32.TRUNC.NTZ R2, R2 ;  /* 0x0000000200027305 */ /* 0x000e62000020f000 */
[----:B------:R-:W-:Y:S01]  /*67a0*/  UIADD3 UR9, UP0, URZ, -UR6, URZ ;  /* 0x800000063f097290 */ /* 0x000fe2000ff1e03f */
[----:B------:R-:W-:Y:S01]  /*67b0*/  ULDC.64 UR10, c[0x0][0x620] ;  /* 0x00018800000a7ab9 */ /* 0x000fe20000000a00 */
[----:B------:R-:W-:Y:S02]  /*67c0*/  ULDC UR14, c[0x0][0x608] ;  /* 0x00018200000e7ab9 */ /* 0x000fe40000000800 */
[----:B------:R-:W-:Y:S01]  /*67d0*/  UIADD3.X UR4, URZ, ~UR4, URZ, UP0, !UPT ;  /* 0x800000043f047290 */ /* 0x000fe200087fe43f */
[----:B------:R-:W-:Y:S01]  /*67e0*/  ULDC UR15, c[0x0][0x658] ;  /* 0x00019600000f7ab9 */ /* 0x000fe20000000800 */
[----:B------:R-:W-:-:S02]  /*67f0*/  ULDC UR12, c[0x0][0x144] ;  /* 0x00005100000c7ab9 */ /* 0x000fc40000000800 */
[----:B------:R-:W-:Y:S01]  /*6800*/  UIMAD UR8, UR4, UR10, URZ ;  /* 0x0000000a040872a4 */ /* 0x000fe2000f8e023f */
[----:B------:R-:W-:Y:S02]  /*6810*/  ULDC UR22, c[0x0][0x148] ;  /* 0x0000520000167ab9 */ /* 0x000fe40000000800 */
[----:B------:R-:W-:Y:S01]  /*6820*/  UMOV UR4, UR17 ;  /* 0x0000001100047c82 */ /* 0x000fe20008000000 */
[----:B------:R-:W-:Y:S02]  /*6830*/  UIMAD UR8, UR9, UR11, UR8 ;  /* 0x0000000b090872a4 */ /* 0x000fe4000f8e0208 */
[----:B------:R-:W-:Y:S01]  /*6840*/  UIMAD.WIDE.U32 UR4, UR9, UR10, UR4 ;  /* 0x0000000a090472a5 */ /* 0x000fe2000f8e0004 */
[----:B0-----:R-:W-:Y:S01]  /*6850*/  R2UR UR9, R0 ;  /* 0x00000000000972ca */ /* 0x001fe200000e0000 */
[----:B------:R-:W-:Y:S01]  /*6860*/  ULDC UR20, c[0x0][0x648] ;  /* 0x0001920000147ab9 */ /* 0x000fe20000000800 */
[----:B-1----:R-:W-:Y:S01]  /*6870*/  R2UR UR13, R2 ;  /* 0x00000000020d72ca */ /* 0x002fe200000e0000 */
[----:B------:R-:W-:Y:S01]  /*6880*/  UIADD3 UR8, UR5, UR8, URZ ;  /* 0x0000000805087290 */ /* 0x000fe2000fffe03f */
[----:B------:R-:W-:-:S02]  /*6890*/  ULDC UR21, c[0x0][0x638] ;  /* 0x00018e0000157ab9 */ /* 0x000fc40000000800 */
[----:B------:R-:W-:Y:S02]  /*68a0*/  ULDC UR5, c[0x0][0x618] ;  /* 0x0001860000057ab9 */ /* 0x000fe40000000800 */
[----:B------:R-:W-:Y:S02]  /*68b0*/  USHF.R.U64 UR10, UR4, UR5, UR8 ;  /* 0x00000005040a7299 */ /* 0x000fe40008001208 */
[----:B------:R-:W-:-:S03]  /*68c0*/  USHF.R.U32.HI UR8, URZ, UR5, UR8 ;  /* 0x000000053f087299 */ /* 0x000fc60008011608 */
[----:B------:R-:W-:Y:S01]  /*68d0*/  ULDC.64 UR4, c[0x0][0x640] ;  /* 0x0001900000047ab9 */ /* 0x000fe20000000a00 */
[----:B------:R-:W-:Y:S01]  /*68e0*/  USHF.R.U64 UR11, UR10, UR14, UR8 ;  /* 0x0000000e0a0b7299 */ /* 0x000fe20008001208 */
[----:B------:R-:W-:Y:S01]  /*68f0*/  ISETP.NE.U32.AND P0, PT, RZ, UR4, PT ;  /* 0x00000004ff007c0c */ /* 0x000fe2000bf05070 */
[----:B------:R-:W-:Y:S02]  /*6900*/  USHF.R.U32.HI UR8, URZ, UR14, UR8 ;  /* 0x0000000e3f087299 */ /* 0x000fe40008011608 */
[----:B------:R-:W-:Y:S01]  /*6910*/  UIADD3 UR9, -UR9, URZ, URZ ;  /* 0x0000003f09097290 */ /* 0x000fe2000fffe13f */
[----:B------:R-:W-:Y:S01]  /*6920*/  ISETP.NE.AND.EX P0, PT, RZ, UR5, PT, P0 ;  /* 0x00000005ff007c0c */ /* 0x000fe2000bf05300 */
[----:B------:R-:W-:Y:S02]  /*6930*/  USHF.R.U64 UR17, UR11, UR15, UR8 ;  /* 0x0000000f0b117299 */ /* 0x000fe40008001208 */
[----:B------:R-:W-:Y:S02]  /*6940*/  UIADD3 UR18, -UR13, URZ, URZ ;  /* 0x0000003f0d127290 */ /* 0x000fe4000fffe13f */
[----:B------:R-:W-:-:S02]  /*6950*/  USHF.R.U32.HI UR15, URZ, UR15, UR8 ;  /* 0x0000000f3f0f7299 */ /* 0x000fc40008011608 */
[----:B------:R-:W-:Y:S01]  /*6960*/  UIMAD UR19, UR12, UR9, UR7 ;  /* 0x000000090c1372a4 */ /* 0x000fe2000f8e0207 */
[----:B------:R-:W-:-:S05]  /*6970*/  UMOV UR14, UR17 ;  /* 0x00000011000e7c82 */ /* 0x000fca0008000000 */
[----:B------:R-:W-:Y:S06]  /*6980*/  @!P0 BRA `(.L_x_160) ;  /* 0x0000000000288947 */ /* 0x000fec0003800000 */
        /* <DEDUP_REMOVED lines=10> */
.L_x_160:
        /* <DEDUP_REMOVED lines=9> */
[----:B------:R-:W-:Y:S01]  /*6ac0*/  UIMAD UR5, UR7, UR21, UR17 ;  /* 0x00000015070572a4 */ /* 0x000fe2000f8e0211 */
[----:B------:R-:W-:Y:S02]  /*6ad0*/  ULDC UR8, c[0x0][0x600] ;  /* 0x0001800000087ab9 */ /* 0x000fe40000000800 */
[----:B------:R-:W-:Y:S01]  /*6ae0*/  ULDC UR7, c[0x0][0x610] ;  /* 0x0001840000077ab9 */ /* 0x000fe20000000800 */
[----:B------:R-:W-:Y:S02]  /*6af0*/  UIMAD UR5, UR5, UR8, UR10 ;  /* 0x00000008050572a4 */ /* 0x000fe4000f8e020a */
[----:B------:R-:W-:-:S04]  /*6b00*/  UIMAD UR4, UR4, UR7, UR19 ;  /* 0x00000007040472a4 */ /* 0x000fc8000f8e0213 */
[----:B------:R-:W-:Y:S02]  /*6b10*/  USEL UR7, UR5, UR4, !UP0 ;  /* 0x0000000405077287 */ /* 0x000fe4000c000000 */
[----:B------:R-:W-:-:S04]  /*6b20*/  USEL UR4, UR4, UR5, !UP0 ;  /* 0x0000000504047287 */ /* 0x000fc8000c000000 */
[----:B------:R-:W-:Y:S02]  /*6b30*/  IMAD.U32 R2, RZ, RZ, UR7 ;  /* 0x00000007ff027e24 */ /* 0x000fe4000f8e00ff */
[----:B------:R-:W-:-:S07]  /*6b40*/  IMAD.U32 R18, RZ, RZ, UR4 ;  /* 0x00000004ff127e24 */ /* 0x000fce000f8e00ff */
.L_x_158:
[----:B------:R-:W-:Y:S01]  /*6b50*/  UIADD3 UR45, UR36, UR45, URZ ;  /* 0x0000002d242d7290 */ /* 0x000fe2000fffe03f */
[----:B------:R-:W-:Y:S02]  /*6b60*/  LOP3.LUT P0, RZ, R0, 0xff, RZ, 0xc0, !PT ;  /* 0x000000ff00ff7812 */ /* 0x000fe4000780c0ff */
[----:B------:R-:W-:Y:S01]  /*6b70*/  LOP3.LUT R98, R98, 0x1, RZ, 0x3c, !PT ;  /* 0x0000000162627812 */ /* 0x000fe200078e3cff */
[----:B------:R-:W-:Y:S02]  /*6b80*/  USHF.R.U32.HI UR4, URZ, 0x2, UR45 ;  /* 0x000000023f047899 */ /* 0x000fe4000801162d */
[----:B------:R-:W-:Y:S02]  /*6b90*/  UISETP.GT.U32.AND UP0, UPT, UR45, 0x3, UPT ;  /* 0x000000032d00788c */ /* 0x000fe4000bf04070 */
[----:B------:R-:W-:Y:S02]  /*6ba0*/  ULOP3.LUT UR4, UR4, 0x1, URZ, 0xc0, !UPT ;  /* 0x0000000104047892 */ /* 0x000fe4000f8ec03f */
[----:B------:R-:W-:-:S02]  /*6bb0*/  UISETP.LT.U32.AND UP0, UPT, UR36, 0x4, UP0 ;  /* 0x000000042400788c */ /* 0x000fc40008701070 */
[----:B------:R-:W-:Y:S02]  /*6bc0*/  UISETP.NE.U32.AND UP1, UPT, UR4, 0x1, UPT ;  /* 0x000000010400788c */ /* 0x000fe4000bf25070 */
[----:B------:R-:W-:Y:S02]  /*6bd0*/  USEL UR5, URZ, 0x1, !UP0 ;  /* 0x000000013f057887 */ /* 0x000fe4000c000000 */
[----:B------:R-:W-:Y:S02]  /*6be0*/  UISETP.GT.U32.AND UP1, UPT, UR36, 0x3, !UP1 ;  /* 0x000000032400788c */ /* 0x000fe4000cf24070 */
[----:B------:R-:W-:Y:S02]  /*6bf0*/  ULOP3.LUT UR45, UR45, 0x3, URZ, 0xc0, !UPT ;  /* 0x000000032d2d7892 */ /* 0x000fe4000f8ec03f */
[----:B------:R-:W-:-:S04]  /*6c00*/  USEL UR4, URZ, 0x1, !UP1 ;  /* 0x000000013f047887 */ /* 0x000fc8000c800000 */
[----:B------:R-:W-:Y:S01]  /*6c10*/  ULOP3.LUT UR48, UR4, UR48, UR5, 0x96, !UPT ;  /* 0x0000003004307292 */ /* 0x000fe2000f8e9605 */
[----:B------:R-:W-:Y:S11]  /*6c20*/  @P0 BRA `(.L_x_161) ;  /* 0xffffffa8007c0947 */ /* 0x000ff6000383ffff */
[----:B------:R-:W-:Y:S05]  /*6c30*/  EXIT ;  /* 0x000000000000794d */ /* 0x000fea0003800000 */
.L_x_12:
[----:B------:R-:W-:-:S08]  /*6c40*/  ISETP.NE.AND P0, PT, RZ, UR8, PT ;  /* 0x00000008ff007c0c */ /* 0x000fd0000bf05270 */
[----:B-----5:R-:W0:-:S00]  /*6c50*/  USETMAXREG.DEALLOC.CTAPOOL 0x28 ;  /* 0x00000028000079c8 */ /* 0x020e0000080e0500 */
[----:B------:R-:W-:Y:S05]  /*6c60*/  @P0 EXIT ;  /* 0x000000000000094d */ /* 0x000fea0003800000 */
[----:B0-----:R-:W-:Y:S01]  /*6c70*/  LOP3.LUT P0, RZ, R0, 0xff, RZ, 0xc0, !PT ;  /* 0x000000ff00ff7812 */ /* 0x001fe2000780c0ff */
[----:B------:R-:W-:Y:S02]  /*6c80*/  IMAD.MOV.U32 R8, RZ, RZ, 0x1 ;  /* 0x00000001ff087424 */ /* 0x000fe400078e00ff */
[----:B------:R-:W-:-:S10]  /*6c90*/  IMAD.MOV.U32 R0, RZ, RZ, RZ ;  /* 0x000000ffff007224 */ /* 0x000fd400078e00ff */
[----:B------:R-:W-:Y:S05]  /*6ca0*/  @!P0 BRA `(.L_x_162) ;  /* 0x0000000c00448947 */ /* 0x000fea0003800000 */
[----:B------:R-:W-:Y:S01]  /*6cb0*/  LOP3.LUT P0, RZ, R4, 0x1f, RZ, 0xc0, !PT ;  /* 0x0000001f04ff7812 */ /* 0x000fe2000780c0ff */
[----:B------:R-:W-:Y:S01]  /*6cc0*/  ULDC UR5, c[0x0][0x658] ;  /* 0x0001960000057ab9 */ /* 0x000fe20000000800 */
[----:B------:R-:W-:Y:S01]  /*6cd0*/  UMOV UR6, 0xffffffff ;  /* 0xffffffff00067882 */ /* 0x000fe20000000000 */
[----:B------:R-:W-:Y:S01]  /*6ce0*/  BSSY B0, `(.L_x_162) ;  /* 0x00000cd000007945 */ /* 0x000fe20003800000 */
[----:B------:R-:W-:Y:S01]  /*6cf0*/  USHF.L.U32 UR6, UR6, UR5, URZ ;  /* 0x0000000506067299 */ /* 0x000fe2000800063f */
[C---:B------:R-:W-:Y:S01]  /*6d00*/  ISETP.NE.AND P3, PT, R3.reuse, RZ, PT ;  /* 0x000000ff0300720c */ /* 0x040fe20003f65270 */
[----:B------:R-:W-:Y:S01]  /*6d10*/  IMAD.MOV.U32 R9, RZ, RZ, 0x1 ;  /* 0x00000001ff097424 */ /* 0x000fe200078e00ff */
[----:B------:R-:W-:Y:S01]  /*6d20*/  ISETP.NE.OR P0, PT, R3, RZ, !P0 ;  /* 0x000000ff0300720c */ /* 0x000fe20004705670 */
[----:B------:R-:W-:Y:S01]  /*6d30*/  IMAD.MOV.U32 R8, RZ, RZ, 0x1 ;  /* 0x00000001ff087424 */ /* 0x000fe200078e00ff */
[----:B------:R-:W-:Y:S01]  /*6d40*/  ULDC UR4, c[0x0][0x600] ;  /* 0x0001800000047ab9 */ /* 0x000fe20000000800 */
[----:B------:R-:W-:Y:S01]  /*6d50*/  IMAD.MOV.U32 R0, RZ, RZ, RZ ;  /* 0x000000ffff007224 */ /* 0x000fe200078e00ff */
[----:B------:R-:W-:Y:S01]  /*6d60*/  UMOV UR7, 0x1 ;  /* 0x0000000100077882 */ /* 0x000fe20000000000 */
[----:B------:R-:W-:-:S02]  /*6d70*/  UIADD3 UR21, UR37, 0x1, URZ ;  /* 0x0000000125157890 */ /* 0x000fc4000fffe03f */
[----:B------:R-:W-:Y:S02]  /*6d80*/  ULOP3.LUT UR13, UR40, 0x2, URZ, 0xfc, !UPT ;  /* 0x00000002280d7892 */ /* 0x000fe4000f8efc3f */
[----:B------:R-:W-:Y:S02]  /*6d90*/  UIADD3 UR4, UR4, -0x1, URZ ;  /* 0xffffffff04047890 */ /* 0x000fe4000fffe03f */
[----:B------:R-:W-:Y:S02]  /*6da0*/  USHF.L.U32 UR5, UR7, UR5, URZ ;  /* 0x0000000507057299 */ /* 0x000fe4000800063f */
[----:B------:R-:W-:Y:S01]  /*6db0*/  ULOP3.LUT UR6, URZ, UR6, URZ, 0x33, !UPT ;  /* 0x000000063f067292 */ /* 0x000fe2000f8e333f */
[----:B------:R-:W-:-:S11]  /*6dc0*/  ULDC.64 UR30, c[0x0][0x198] ;  /* 0x00006600001e7ab9 */ /* 0x000fd60000000a00 */
.L_x_174:
[----:B------:R-:W-:-:S03]  /*6dd0*/  UMOV UR7, 0xffffffff ;  /* 0xffffffff00077882 */ /* 0x000fc60000000000 */
[----:B------:R-:W-:Y:S05]  /*6de0*/  BRA.DIV UR7, `(.L_x_163) ;  /* 0x00000012070c7947 */ /* 0x000fea000b800000 */
[----:B------:R-:W-:-:S13]  /*6df0*/  ELECT P6, URZ, PT ;  /* 0x00000000003f782f */ /* 0x000fda00038c0000 */
.L_x_187:
[----:B------:R-:W0:Y:S01]  /*6e00*/  LDC R3, c[0x0][0x28c] ;  /* 0x0000a300ff037b82 */ /* 0x000e220000000800 */
[----:B------:R-:W-:Y:S01]  /*6e10*/  BSSY B1, `(.L_x_164) ;  /* 0x0000044000017945 */ /* 0x000fe20003800000 */
[----:B0-----:R-:W-:-:S13]  /*6e20*/  ISETP.LT.OR P6, PT, R3, 0x1, !P6 ;  /* 0x000000010300780c */ /* 0x001fda00077c1670 */
[----:B------:R-:W-:Y:S05]  /*6e30*/  @P6 BRA `(.L_x_165) ;  /* 0x0000000400046947 */ /* 0x000fea0003800000 */
[----:B------:R-:W-:Y:S02]  /*6e40*/  IMAD.SHL.U32 R6, R2, 0x80, RZ ;  /* 0x0000008002067824 */ /* 0x000fe400078e00ff */
[----:B------:R-:W-:Y:S02]  /*6e50*/  IMAD.SHL.U32 R18, R18, 0x40, RZ ;  /* 0x0000004012127824 */ /* 0x000fe400078e00ff */
[----:B------:R-:W-:Y:S02]  /*6e60*/  IMAD.MOV.U32 R11, RZ, RZ, RZ ;  /* 0x000000ffff0b7224 */ /* 0x000fe400078e00ff */
[----:B------:R-:W-:Y:S02]  /*6e70*/  IMAD.U32 R12, RZ, RZ, UR21 ;  /* 0x00000015ff0c7e24 */ /* 0x000fe4000f8e00ff */
[----:B------:R-:W-:Y:S02]  /*6e80*/  IMAD.MOV.U32 R2, RZ, RZ, R8 ;  /* 0x000000ffff027224 */ /* 0x000fe400078e0008 */
[----:B------:R-:W-:-:S07]  /*6e90*/  IMAD.MOV.U32 R3, RZ, RZ, R0 ;  /* 0x000000ffff037224 */ /* 0x000fce00078e0000 */
.L_x_169:
[----:B------:R-:W0:Y:S01]  /*6ea0*/  S2R R5, SR_CgaCtaId ;  /* 0x0000000000057919 */ /* 0x000e220000008800 */
[----:B------:R-:W-:-:S04]  /*6eb0*/  MOV R4, 0x400 ;  /* 0x0000040000047802 */ /* 0x000fc80000000f00 */
[----:B0-----:R-:W-:Y:S02]  /*6ec0*/  LEA R10, R5, R4, 0x18 ;  /* 0x00000004050a7211 */ /* 0x001fe400078ec0ff */
[----:B------:R-:W-:Y:S01]  /*6ed0*/  SHF.L.U32 R4, R2, 0x1f, RZ ;  /* 0x0000001f02047819 */ /* 0x000fe200000006ff */
[----:B------:R-:W0:Y:S02]  /*6ee0*/  @!P3 LDC R5, c[0x0][0x500] ;  /* 0x00014000ff05bb82 */ /* 0x000e240000000800 */
[----:B------:R-:W-:-:S04]  /*6ef0*/  IMAD R7, R3, 0x8, R10 ;  /* 0x0000000803077824 */ /* 0x000fc800078e020a */
[----:B------:R-:W1:Y:S02]  /*6f00*/  SYNCS.PHASECHK.TRANS64.TRYWAIT P1, [R7+URZ+0x20], R4 ;  /* 0x00002004070075a7 */ /* 0x000e64000802017f */
[----:B-1----:R-:W-:Y:S05]  /*6f10*/  @!P1 BRA `(.L_x_166) ;  /* 0x0000000c00e09947 */ /* 0x002fea0003800000 */
.L_x_188:
[----:B------:R-:W-:Y:S01]  /*6f20*/  UPRMT UR7, UR13, 0x9910, URZ ;  /* 0x000099100d077896 */ /* 0x000fe2000800003f */
[----:B0-----:R0:W-:Y:S03]  /*6f30*/  @!P3 SYNCS.ARRIVE.TRANS64 RZ, [R7+URZ], R5 ;  /* 0x0000000507ffb9a7 */ /* 0x0011e6000800003f */
[----:B------:R-:W-:-:S06]  /*6f40*/  UISETP.NE.AND UP0, UPT, UR7, 0x2, UPT ;  /* 0x000000020700788c */ /* 0x000fcc000bf05270 */
[----:B------:R-:W-:-:S13]  /*6f50*/  PLOP3.LUT P1, PT, PT, PT, UP0, 0x80, 0x0 ;  /* 0x000000000000781c */ /* 0x000fda0003f2f008 */
[----:B0-----:R-:W-:Y:S05]  /*6f60*/  @P1 BRA `(.L_x_167) ;  /* 0x0000000000041947 */ /* 0x001fea0003800000 */
[----:B------:R-:W-:Y:S01]  /*6f70*/  BPT.TRAP 0x1 ;  /* 0x000000040000795c */ /* 0x000fe20000300000 */
.L_x_167:
[----:B------:R-:W-:Y:S05]  /*6f80*/  @P0 BRA `(.L_x_168) ;  /* 0x0000000000040947 */ /* 0x000fea0003800000 */
[----:B------:R-:W-:Y:S01]  /*6f90*/  BPT.TRAP 0x1 ;  /* 0x000000040000795c */ /* 0x000fe20000300000 */
.L_x_168:
[--C-:B-1----:R-:W-:Y:S01]  /*6fa0*/  IMAD R4, R3, 0x4000, R10.reuse ;  /* 0x0000400003047824 */ /* 0x102fe200078e020a */
[----:B------:R-:W-:Y:S01]  /*6fb0*/  R2UR UR34, R11 ;  /* 0x000000000b2272ca */ /* 0x000fe200000e0000 */
[----:B------:R-:W-:Y:S01]  /*6fc0*/  IMAD R10, R3, 0x8000, R10 ;  /* 0x00008000030a7824 */ /* 0x000fe200078e020a */
[----:B------:R-:W-:Y:S01]  /*6fd0*/  R2UR UR33, R7 ;  /* 0x00000000072172ca */ /* 0x000fe200000e0000 */
[----:B------:R-:W-:Y:S01]  /*6fe0*/  VIADD R12, R12, 0xffffffff ;  /* 0xffffffff0c0c7836 */ /* 0x000fe20000000000 */
[----:B------:R-:W-:Y:S01]  /*6ff0*/  R2UR UR24, R4 ;  /* 0x00000000041872ca */ /* 0x000fe200000e0000 */
[----:B------:R-:W-:Y:S01]  /*7000*/  UIADD3 UR14, UP0, UR30, 0xf0, URZ ;  /* 0x000000f01e0e7890 */ /* 0x000fe2000ff1e03f */
[----:B------:R-:W-:Y:S01]  /*7010*/  R2UR UR8, R10 ;  /* 0x000000000a0872ca */ /* 0x000fe200000e0000 */
[----:B------:R-:W-:Y:S01]  /*7020*/  UIADD3 UR42, UP1, UR30, 0x1f0, URZ ;  /* 0x000001f01e2a7890 */ /* 0x000fe2000ff3e03f */
[----:B------:R-:W-:Y:S01]  /*7030*/  R2UR UR36, R19 ;  /* 0x00000000132472ca */ /* 0x000fe200000e0000 */
[----:B------:R-:W-:Y:S01]  /*7040*/  UIADD3.X UR15, URZ, UR31, URZ, UP0, !UPT ;  /* 0x0000001f3f0f7290 */ /* 0x000fe200087fe43f */
[----:B------:R-:W-:Y:S01]  /*7050*/  R2UR UR35, R18 ;  /* 0x00000000122372ca */ /* 0x000fe200000e0000 */
[----:B------:R-:W-:Y:S01]  /*7060*/  UIADD3.X UR43, URZ, UR31, URZ, UP1, !UPT ;  /* 0x0000001f3f2b7290 */ /* 0x000fe20008ffe43f */
[----:B------:R-:W-:Y:S01]  /*7070*/  R2UR UR19, R6 ;  /* 0x00000000061372ca */ /* 0x000fe200000e0000 */
[----:B------:R-:W-:Y:S01]  /*7080*/  UIADD3 UR26, UR34, 0x40, URZ ;  /* 0x00000040221a7890 */ /* 0x000fe2000fffe03f */
[----:B------:R-:W-:Y:S01]  /*7090*/  ISETP.GT.AND P2, PT, R12, 0x1, PT ;  /* 0x000000010c00780c */ /* 0x000fe20003f44270 */
[----:B------:R-:W-:Y:S01]  /*70a0*/  VIADD R3, R3, 0x1 ;  /* 0x0000000103037836 */ /* 0x000fe20000000000 */
[----:B------:R-:W-:Y:S01]  /*70b0*/  UMOV UR22, 0x0 ;  /* 0x0000000000167882 */ /* 0x000fe20000000000 */
[----:B------:R-:W-:Y:S01]  /*70c0*/  UIADD3 UR32, UR24, 0x180, URZ ;  /* 0x0000018018207890 */ /* 0x000fe2000fffe03f */
[----:B------:R-:W-:Y:S01]  /*70d0*/  VIADD R11, R11, 0x80 ;  /* 0x000000800b0b7836 */ /* 0x000fe20000000000 */
[----:B------:R-:W-:Y:S01]  /*70e0*/  UIADD3 UR24, UR24, 0x2180, URZ ;  /* 0x0000218018187890 */ /* 0x000fe2000fffe03f */
[----:B------:R-:W-:Y:S01]  /*70f0*/  ISETP.NE.AND P1, PT, R3, 0x4, PT ;  /* 0x000000040300780c */ /* 0x000fe20003f25270 */
[----:B------:R-:W-:-:S02]  /*7100*/  UIADD3 UR16, UR8, 0x10180, URZ ;  /* 0x0001018008107890 */ /* 0x000fc4000fffe03f */
[----:B------:R-:W-:Y:S01]  /*7110*/  UIADD3 UR8, UR8, 0x14180, URZ ;  /* 0x0001418008087890 */ /* 0x000fe2000fffe03f */
[----:B------:R-:W-:Y:S01]  /*7120*/  SEL R5, RZ, 0x1, P1 ;  /* 0x00000001ff057807 */ /* 0x000fe20000800000 */
[----:B------:R-:W-:Y:S01]  /*7130*/  UMOV UR23, 0x10000000 ;  /* 0x1000000000177882 */ /* 0x000fe20000000000 */
[----:B------:R-:W-:Y:S01]  /*7140*/  UMOV UR25, UR33 ;  /* 0x0000002100197c82 */ /* 0x000fe20008000000 */
[----:B------:R-:W-:Y:S01]  /*7150*/  UMOV UR28, UR36 ;  /* 0x00000024001c7c82 */ /* 0x000fe20008000000 */
[----:B------:R-:W-:Y:S01]  /*7160*/  UMOV UR27, UR35 ;  /* 0x00000023001b7c82 */ /* 0x000fe20008000000 */
[----:B------:R-:W-:Y:S01]  /*7170*/  UMOV UR17, UR33 ;  /* 0x0000002100117c82 */ /* 0x000fe20008000000 */
[----:B------:R-:W-:Y:S01]  /*7180*/  UMOV UR18, UR34 ;  /* 0x0000002200127c82 */ /* 0x000fe20008000000 */
[----:B------:R-:W-:Y:S01]  /*7190*/  UMOV UR20, UR36 ;  /* 0x0000002400147c82 */ /* 0x000fe20008000000 */
[----:B------:R0:W-:Y:S01]  /*71a0*/  UTMALDG.3D [UR32], [UR14], desc[UR22] ;  /* 0x000016200e0075b4 */ /* 0x0001e20008011000 */
[----:B------:R-:W-:Y:S01]  /*71b0*/  UMOV UR9, UR33 ;  /* 0x0000002100097c82 */ /* 0x000fe20008000000 */
[----:B------:R-:W-:Y:S01]  /*71c0*/  UMOV UR11, UR19 ;  /* 0x00000013000b7c82 */ /* 0x000fe20008000000 */
[----:B------:R-:W-:Y:S01]  /*71d0*/  UMOV UR12, UR36 ;  /* 0x00000024000c7c82 */ /* 0x000fe20008000000 */
[----:B------:R-:W-:Y:S01]  /*71e0*/  UMOV UR10, UR26 ;  /* 0x0000001a000a7c82 */ /* 0x000fe20008000000 */
[----:B------:R-:W-:-:S02]  /*71f0*/  LOP3.LUT R2, R2, R5, RZ, 0x3c, !PT ;  /* 0x0000000502027212 */ /* 0x000fc400078e3cff */
[----:B------:R-:W-:Y:S01]  /*7200*/  SEL R3, R3, RZ, P1 ;  /* 0x000000ff03037207 */ /* 0x000fe20000800000 */
[----:B------:R0:W-:Y:S01]  /*7210*/  UTMALDG.3D [UR24], [UR14], desc[UR22] ;  /* 0x000016180e0075b4 */ /* 0x0001e20008011000 */
[----:B------:R0:W-:Y:S01]  /*7220*/  UTMALDG.3D [UR16], [UR42], desc[UR22] ;  /* 0x000016102a0075b4 */ /* 0x0001e20008011000 */
[----:B------:R0:W-:Y:S02]  /*7230*/  UTMALDG.3D [UR8], [UR42], desc[UR22] ;  /* 0x000016082a0075b4 */ /* 0x0001e40008011000 */
[----:B0-----:R-:W-:Y:S05]  /*7240*/  @P2 BRA `(.L_x_169) ;  /* 0xfffffffc00142947 */ /* 0x001fea000383ffff */
.L_x_165:
[----:B------:R-:W-:Y:S05]  /*7250*/  BSYNC B1 ;  /* 0x0000000000017941 */ /* 0x000fea0003800000 */
.L_x_164:
[----:B------:R-:W-:Y:S01]  /*7260*/  LOP3.LUT P4, RZ, R9, 0xff, RZ, 0xc0, !PT ;  /* 0x000000ff09ff7812 */ /* 0x000fe2000788c0ff */
[----:B------:R-:W-:Y:S01]  /*7270*/  VIADD R0, R0, UR37 ;  /* 0x0000002500007c36 */ /* 0x000fe20008000000 */
[----:B------:R-:W-:Y:S01]  /*7280*/  ULDC.64 UR8, c[0x0][0x650] ;  /* 0x0001940000087ab9 */ /* 0x000fe20000000a00 */
[----:B------:R-:W-:Y:S01]  /*7290*/  BSSY B1, `(.L_x_170) ;  /* 0x000006f000017945 */ /* 0x000fe20003800000 */
[----:B------:R-:W-:Y:S01]  /*72a0*/  IMAD.MOV.U32 R18, RZ, RZ, -0x1 ;  /* 0xffffffffff127424 */ /* 0x000fe200078e00ff */
[----:B------:R-:W-:Y:S01]  /*72b0*/  PRMT R9, RZ, 0x7610, R9 ;  /* 0x00007610ff097816 */ /* 0x000fe20000000009 */
[----:B------:R-:W-:Y:S01]  /*72c0*/  IMAD.MOV.U32 R19, RZ, RZ, -0x1 ;  /* 0xffffffffff137424 */ /* 0x000fe200078e00ff */
[C---:B------:R-:W-:Y:S02]  /*72d0*/  ISETP.GT.U32.AND P1, PT, R0.reuse, 0x3, PT ;  /* 0x000000030000780c */ /* 0x040fe40003f24070 */
[----:B------:R-:W-:Y:S02]  /*72e0*/  SHF.R.U32.HI R2, RZ, 0x2, R0 ;  /* 0x00000002ff027819 */ /* 0x000fe40000011600 */
[----:B------:R-:W-:-:S02]  /*72f0*/  LOP3.LUT R0, R0, 0x3, RZ, 0xc0, !PT ;  /* 0x0000000300007812 */ /* 0x000fc400078ec0ff */
[----:B------:R-:W0:Y:S01]  /*7300*/  @P4 S2R R4, SR_CgaCtaId ;  /* 0x0000000000044919 */ /* 0x000e220000008800 */
[----:B------:R-:W-:Y:S02]  /*7310*/  @P4 MOV R3, 0x400 ;  /* 0x0000040000034802 */ /* 0x000fe40000000f00 */
[----:B------:R-:W-:-:S04]  /*7320*/  LOP3.LUT R2, R2, 0x1, RZ, 0xc0, !PT ;  /* 0x0000000102027812 */ /* 0x000fc800078ec0ff */
[----:B------:R-:W-:Y:S02]  /*7330*/  ISETP.NE.U32.AND P2, PT, R2, 0x1, PT ;  /* 0x000000010200780c */ /* 0x000fe40003f45070 */
[----:B0-----:R-:W-:Y:S01]  /*7340*/  @P4 LEA R3, R4, R3, 0x18 ;  /* 0x0000000304034211 */ /* 0x001fe200078ec0ff */
[----:B------:R-:W-:-:S03]  /*7350*/  IMAD.U32 R4, RZ, RZ, UR37 ;  /* 0x00000025ff047e24 */ /* 0x000fc6000f8e00ff */
[----:B------:R0:W-:Y:S01]  /*7360*/  @P4 SYNCS.ARRIVE.TRANS64.A1T0 RZ, [R3+URZ+0x78], RZ ;  /* 0x000078ff03ff49a7 */ /* 0x0001e2000810003f */
[----:B------:R-:W-:Y:S02]  /*7370*/  IADD3 R16, P4, R16, UR52, RZ ;  /* 0x0000003410107c10 */ /* 0x000fe4000ff9e0ff */
[----:B------:R-:W-:Y:S02]  /*7380*/  ISETP.LT.U32.AND P1, PT, R4, 0x4, P1 ;  /* 0x000000040400780c */ /* 0x000fe40000f21070 */
[----:B------:R-:W-:Y:S02]  /*7390*/  IADD3.X R17, R17, UR39, RZ, P4, !PT ;  /* 0x0000002711117c10 */ /* 0x000fe4000a7fe4ff */
[----:B------:R-:W-:Y:S02]  /*73a0*/  ISETP.GE.U32.AND P4, PT, R16, UR8, PT ;  /* 0x0000000810007c0c */ /* 0x000fe4000bf86070 */
[----:B0-----:R-:W-:Y:S02]  /*73b0*/  SEL R3, RZ, 0x1, !P1 ;  /* 0x00000001ff037807 */ /* 0x001fe40004800000 */
[----:B------:R-:W-:-:S02]  /*73c0*/  ISETP.GE.U32.AND.EX P1, PT, R17, UR9, PT, P4 ;  /* 0x0000000911007c0c */ /* 0x000fc4000bf26140 */
[----:B------:R-:W-:-:S04]  /*73d0*/  ISETP.GT.U32.AND P2, PT, R4, 0x3, !P2 ;  /* 0x000000030400780c */ /* 0x000fc80005744070 */
[----:B------:R-:W-:-:S04]  /*73e0*/  SEL R2, RZ, 0x1, !P2 ;  /* 0x00000001ff027807 */ /* 0x000fc80005000000 */
[--C-:B------:R-:W-:Y:S01]  /*73f0*/  LOP3.LUT R8, R2, R8, R3.reuse, 0x96, !PT ;  /* 0x0000000802087212 */ /* 0x100fe200078e9603 */
[----:B------:R-:W-:Y:S01]  /*7400*/  IMAD.MOV.U32 R2, RZ, RZ, -0x1 ;  /* 0xffffffffff027424 */ /* 0x000fe200078e00ff */
[----:B------:R-:W-:Y:S01]  /*7410*/  PRMT R3, RZ, 0x7610, R3 ;  /* 0x00007610ff037816 */ /* 0x000fe20000000003 */
[----:B------:R-:W-:Y:S06]  /*7420*/  @P1 BRA `(.L_x_171) ;  /* 0x0000000400541947 */ /* 0x000fec0003800000 */
[----:B------:R-:W0:Y:S01]  /*7430*/  S2UR UR7, SR_CTAID.X ;  /* 0x00000000000779c3 */ /* 0x000e220000002500 */
[----:B------:R-:W-:Y:S01]  /*7440*/  ULDC.64 UR8, c[0x0][0x628] ;  /* 0x00018a0000087ab9 */ /* 0x000fe20000000a00 */
[----:B------:R-:W-:Y:S01]  /*7450*/  ULDC UR10, c[0x0][0x150] ;  /* 0x00005400000a7ab9 */ /* 0x000fe20000000800 */
[----:B------:R-:W-:Y:S01]  /*7460*/  ISETP.NE.U32.AND P1, PT, RZ, UR8, PT ;  /* 0x00000008ff007c0c */ /* 0x000fe2000bf25070 */
[----:B------:R-:W-:Y:S01]  /*7470*/  ULDC UR11, c[0x0][0x630] ;  /* 0x00018c00000b7ab9 */ /* 0x000fe20000000800 */
[----:B------:R-:W-:Y:S01]  /*7480*/  ULDC UR14, c[0x0][0x154] ;  /* 0x00005500000e7ab9 */ /* 0x000fe20000000800 */
[----:B------:R-:W-:Y:S01]  /*7490*/  IMAD.MOV.U32 R2, RZ, RZ, R16 ;  /* 0x000000ffff027224 */ /* 0x000fe200078e0010 */
[----:B------:R-:W-:Y:S01]  /*74a0*/  ISETP.NE.AND.EX P1, PT, RZ, UR9, PT, P1 ;  /* 0x00000009ff007c0c */ /* 0x000fe2000bf25310 */
[----:B------:R-:W1:Y:S01]  /*74b0*/  S2UR UR12, SR_CTAID.Y ;  /* 0x00000000000c79c3 */ /* 0x000e620000002600 */
[----:B0-----:R-:W-:-:S05]  /*74c0*/  I2FP.F32.U32 R3, UR7 ;  /* 0x0000000700037c45 */ /* 0x001fca0008201000 */
[----:B------:R-:W-:Y:S01]  /*74d0*/  FMUL R10, R3, UR10 ;  /* 0x0000000a030a7c20 */ /* 0x000fe20008400000 */
[----:B------:R-:W-:-:S05]  /*74e0*/  IMAD.MOV.U32 R3, RZ, RZ, R17 ;  /* 0x000000ffff037224 */ /* 0x000fca00078e0011 */
[----:B------:R-:W-:Y:S05]  /*74f0*/  @!P1 BRA `(.L_x_172) ;  /* 0x0000000000289947 */ /* 0x000fea0003800000 */
[----:B------:R-:W-:Y:S02]  /*7500*/  ULDC UR10, c[0x0][0x634] ;  /* 0x00018d00000a7ab9 */ /* 0x000fe40000000800 */
[----:B------:R-:W-:-:S05]  /*7510*/  IADD3 R7, P1, R16, UR10, RZ ;  /* 0x0000000a10077c10 */ /* 0x000fca000ff3e0ff */
[----:B------:R-:W-:-:S04]  /*7520*/  IMAD.X R11, RZ, RZ, R17, P1 ;  /* 0x000000ffff0b7224 */ /* 0x000fc800008e0611 */
[----:B------:R-:W-:-:S04]  /*7530*/  IMAD.WIDE.U32 R4, R11, UR8, RZ ;  /* 0x000000080b047c25 */ /* 0x000fc8000f8e00ff */
[----:B------:R-:W-:-:S04]  /*7540*/  IMAD.WIDE.U32 R4, P1, R7, UR9, R4 ;  /* 0x0000000907047c25 */ /* 0x000fc8000f820004 */
[----:B------:R-:W-:-:S04]  /*7550*/  IMAD.WIDE.U32 R6, R7, UR8, RZ ;  /* 0x0000000807067c25 */ /* 0x000fc8000f8e00ff */
[----:B------:R-:W-:Y:S01]  /*7560*/  IMAD.X R3, RZ, RZ, RZ, P1 ;  /* 0x000000ffff037224 */ /* 0x000fe200008e06ff */
[----:B------:R-:W-:Y:S01]  /*7570*/  IADD3 RZ, P1, R7, R4, RZ ;  /* 0x0000000407ff7210 */ /* 0x000fe20007f3e0ff */
[----:B------:R-:W-:-:S04]  /*7580*/  IMAD.MOV.U32 R2, RZ, RZ, R5 ;  /* 0x000000ffff027224 */ /* 0x000fc800078e0005 */
[----:B------:R-:W-:-:S08]  /*7590*/  IMAD.WIDE.U32.X R2, R11, UR9, R2, P1 ;  /* 0x000000090b027c25 */ /* 0x000fd000088e0402 */
.L_x_172:
[--C-:B------:R-:W-:Y:S01]  /*75a0*/  SHF.R.U64 R19, R2, UR11, R3.reuse ;  /* 0x0000000b02137c19 */ /* 0x100fe20008001203 */
[----:B------:R-:W0:Y:S01]  /*75b0*/  F2I.U32.TRUNC.NTZ R10, R10 ;  /* 0x0000000a000a7305 */ /* 0x000e22000020f000 */
[----:B------:R-:W-:Y:S01]  /*75c0*/  SHF.R.U32.HI R2, RZ, UR11, R3 ;  /* 0x0000000bff027c19 */ /* 0x000fe20008011603 */
[----:B------:R-:W-:Y:S01]  /*75d0*/  ULDC.64 UR8, c[0x0][0x620] ;  /* 0x0001880000087ab9 */ /* 0x000fe20000000a00 */
[----:B------:R-:W-:Y:S01]  /*75e0*/  IADD3 R5, P1, RZ, -R19, RZ ;  /* 0x80000013ff057210 */ /* 0x000fe20007f3e0ff */
[----:B------:R-:W2:Y:S01]  /*75f0*/  LDC R15, c[0x0][0x610] ;  /* 0x00018400ff0f7b82 */ /* 0x000ea20000000800 */
[----:B-1----:R-:W-:Y:S01]  /*7600*/  I2FP.F32.U32 R4, UR12 ;  /* 0x0000000c00047c45 */ /* 0x002fe20008201000 */
[----:B------:R-:W-:Y:S01]  /*7610*/  ULDC UR11, c[0x0][0x658] ;  /* 0x00019600000b7ab9 */ /* 0x000fe20000000800 */
[----:B------:R-:W-:Y:S01]  /*7620*/  ULDC UR16, c[0x0][0x648] ;  /* 0x0001920000107ab9 */ /* 0x000fe20000000800 */
[----:B------:R-:W-:Y:S02]  /*7630*/  IMAD.X R2, RZ, RZ, ~R2, P1 ;  /* 0x000000ffff027224 */ /* 0x000fe400008e0e02 */
[----:B------:R-:W-:Y:S01]  /*7640*/  FMUL R6, R4, UR14 ;  /* 0x0000000e04067c20 */ /* 0x000fe20008400000 */
[----:B------:R-:W-:Y:S01]  /*7650*/  ULDC.64 UR14, c[0x0][0x640] ;  /* 0x00019000000e7ab9 */ /* 0x000fe20000000a00 */
[----:B------:R-:W-:Y:S01]  /*7660*/  IMAD R4, R2, UR8, RZ ;  /* 0x0000000802047c24 */ /* 0x000fe2000f8e02ff */
[----:B------:R-:W-:Y:S01]  /*7670*/  ISETP.NE.U32.AND P1, PT, RZ, UR14, PT ;  /* 0x0000000eff007c0c */ /* 0x000fe2000bf25070 */
[C---:B------:R-:W-:Y:S01]  /*7680*/  IMAD.WIDE.U32 R2, R5.reuse, UR8, R16 ;  /* 0x0000000805027c25 */ /* 0x040fe2000f8e0010 */
[----:B0-----:R-:W-:Y:S01]  /*7690*/  R2UR UR8, R10 ;  /* 0x000000000a0872ca */ /* 0x001fe200000e0000 */
[----:B------:R-:W0:Y:S01]  /*76a0*/  F2I.U32.TRUNC.NTZ R6, R6 ;  /* 0x0000000600067305 */ /* 0x000e22000020f000 */
[----:B------:R-:W-:Y:S01]  /*76b0*/  ISETP.NE.AND.EX P1, PT, RZ, UR15, PT, P1 ;  /* 0x0000000fff007c0c */ /* 0x000fe2000bf25310 */
[----:B------:R-:W-:Y:S01]  /*76c0*/  IMAD R5, R5, UR9, R4 ;  /* 0x0000000905057c24 */ /* 0x000fe2000f8e0204 */
[----:B------:R-:W-:-:S03]  /*76d0*/  ULDC UR9, c[0x0][0x618] ;  /* 0x0001860000097ab9 */ /* 0x000fc60000000800 */
[----:B------:R-:W-:-:S05]  /*76e0*/  IMAD.IADD R3, R3, 0x1, R5 ;  /* 0x0000000103037824 */ /* 0x000fca00078e0205 */
[--C-:B------:R-:W-:Y:S02]  /*76f0*/  SHF.R.U64 R10, R2, UR9, R3.reuse ;  /* 0x00000009020a7c19 */ /* 0x100fe40008001203 */
[----:B------:R-:W-:Y:S01]  /*7700*/  SHF.R.U32.HI R3, RZ, UR9, R3 ;  /* 0x00000009ff037c19 */ /* 0x000fe20008011603 */
[----:B------:R-:W-:Y:S01]  /*7710*/  ULDC UR9, c[0x0][0x608] ;  /* 0x0001820000097ab9 */ /* 0x000fe20000000800 */
[----:B0-----:R-:W-:Y:S02]  /*7720*/  R2UR UR10, R6 ;  /* 0x00000000060a72ca */ /* 0x001fe400000e0000 */
[--C-:B------:R-:W-:Y:S02]  /*7730*/  SHF.R.U64 R12, R10, UR9, R3.reuse ;  /* 0x000000090a0c7c19 */ /* 0x100fe40008001203 */
[----:B------:R-:W-:Y:S01]  /*7740*/  SHF.R.U32.HI R3, RZ, UR9, R3 ;  /* 0x00000009ff037c19 */ /* 0x000fe20008011603 */
[----:B------:R-:W-:-:S03]  /*7750*/  UIADD3 UR9, -UR8, URZ, URZ ;  /* 0x0000003f08097290 */ /* 0x000fc6000fffe13f */
[--C-:B------:R-:W-:Y:S01]  /*7760*/  SHF.R.U64 R13, R12, UR11, R3.reuse ;  /* 0x0000000b0c0d7c19 */ /* 0x100fe20008001203 */
[----:B------:R-:W-:Y:S01]  /*7770*/  ULDC UR8, c[0x0][0x144] ;  /* 0x0000510000087ab9 */ /* 0x000fe20000000800 */
[----:B------:R-:W-:-:S03]  /*7780*/  SHF.R.U32.HI R3, RZ, UR11, R3 ;  /* 0x0000000bff037c19 */ /* 0x000fc60008011603 */
[----:B------:R-:W-:Y:S01]  /*7790*/  IMAD.MOV.U32 R2, RZ, RZ, R13 ;  /* 0x000000ffff027224 */ /* 0x000fe200078e000d */
[----:B------:R-:W-:Y:S06]  /*77a0*/  @!P1 BRA `(.L_x_173) ;  /* 0x0000000000289947 */ /* 0x000fec0003800000 */
        /* <DEDUP_REMOVED lines=10> */
.L_x_173:
[----:B------:R-:W-:Y:S01]  /*7850*/  UISETP.NE.AND UP0, UPT, UR38, URZ, UPT ;  /* 0x0000003f2600728c */ /* 0x000fe2000bf05270 */
[----:B------:R-:W-:Y:S01]  /*7860*/  SHF.R.U64 R3, R2, UR16, R3 ;  /* 0x0000001002037c19 */ /* 0x000fe20008001203 */
[----:B------:R-:W-:Y:S01]  /*7870*/  UIADD3 UR10, -UR10, URZ, URZ ;  /* 0x0000003f0a0a7290 */ /* 0x000fe2000fffe13f */
[----:B------:R-:W-:Y:S01]  /*7880*/  LOP3.LUT R2, R12, UR6, RZ, 0xc0, !PT ;  /* 0x000000060c027c12 */ /* 0x000fe2000f8ec0ff */
[----:B------:R-:W-:Y:S01]  /*7890*/  UIMAD UR7, UR8, UR9, UR7 ;  /* 0x00000009080772a4 */ /* 0x000fe2000f8e0207 */
[----:B------:R-:W-:Y:S01]  /*78a0*/  LOP3.LUT R5, R10, UR4, RZ, 0xc0, !PT ;  /* 0x000000040a057c12 */ /* 0x000fe2000f8ec0ff */
[----:B------:R-:W-:Y:S01]  /*78b0*/  IMAD.MOV R4, RZ, RZ, -R3 ;  /* 0x000000ffff047224 */ /* 0x000fe200078e0a03 */
[----:B------:R-:W-:Y:S01]  /*78c0*/  ULDC UR8, c[0x0][0x148] ;  /* 0x0000520000087ab9 */ /* 0x000fe20000000800 */
[----:B------:R-:W-:Y:S01]  /*78d0*/  IMAD R18, R3, UR5, R2 ;  /* 0x0000000503127c24 */ /* 0x000fe2000f8e0202 */
[----:B------:R-:W-:Y:S01]  /*78e0*/  PLOP3.LUT P1, PT, PT, PT, UP0, 0x80, 0x0 ;  /* 0x000000000000781c */ /* 0x000fe20003f2f008 */
[----:B------:R-:W-:Y:S01]  /*78f0*/  IMAD.MOV.U32 R3, RZ, RZ, 0x1 ;  /* 0x00000001ff037424 */ /* 0x000fe200078e00ff */
[----:B------:R-:W-:-:S03]  /*7900*/  @UP0 UIMAD UR7, UR8, UR10, UR12 ;  /* 0x0000000a080702a4 */ /* 0x000fc6000f8e020c */
[----:B------:R-:W-:Y:S02]  /*7910*/  ULDC UR8, c[0x0][0x638] ;  /* 0x00018e0000087ab9 */ /* 0x000fe40000000800 */
[----:B------:R-:W-:Y:S02]  /*7920*/  IMAD R2, R4, UR8, R13 ;  /* 0x0000000804027c24 */ /* 0x000fe4000f8e020d */
[----:B--2---:R-:W-:Y:S01]  /*7930*/  IMAD R18, R18, R15, UR7 ;  /* 0x0000000712127e24 */ /* 0x004fe2000f8e020f */
[----:B------:R-:W-:Y:S02]  /*7940*/  ULDC UR7, c[0x0][0x600] ;  /* 0x0001800000077ab9 */ /* 0x000fe40000000800 */
[----:B------:R-:W-:-:S05]  /*7950*/  IMAD R5, R2, UR7, R5 ;  /* 0x0000000702057c24 */ /* 0x000fca000f8e0205 */
[----:B------:R-:W-:Y:S02]  /*7960*/  SEL R2, R5, R18, !P1 ;  /* 0x0000001205027207 */ /* 0x000fe40004800000 */
[----:B------:R-:W-:-:S07]  /*7970*/  SEL R18, R18, R5, !P1 ;  /* 0x0000000512127207 */ /* 0x000fce0004800000 */
.L_x_171:
[----:B------:R-:W-:Y:S05]  /*7980*/  BSYNC B1 ;  /* 0x0000000000017941 */ /* 0x000fea0003800000 */
.L_x_170:
[----:B------:R-:W-:-:S13]  /*7990*/  LOP3.LUT P1, RZ, R3, 0xff, RZ, 0xc0, !PT ;  /* 0x000000ff03ff7812 */ /* 0x000fda000782c0ff */
[----:B------:R-:W-:Y:S05]  /*79a0*/  @P1 BRA `(.L_x_174) ;  /* 0xfffffff400081947 */ /* 0x000fea000383ffff */
[----:B------:R-:W-:Y:S05]  /*79b0*/  BSYNC B0 ;  /* 0x0000000000007941 */ /* 0x000fea0003800000 */
.L_x_162:
[----:B------:R-:W-:-:S03]  /*79c0*/  UMOV UR7, 0xffffffff ;  /* 0xffffffff00077882 */ /* 0x000fc60000000000 */
[----:B------:R-:W-:Y:S05]  /*79d0*/  BRA.DIV UR7, `(.L_x_175) ;  /* 0x0000000607447947 */ /* 0x000fea000b800000 */
[----:B------:R-:W-:-:S13]  /*79e0*/  ELECT P6, URZ, PT ;  /* 0x00000000003f782f */ /* 0x000fda00038c0000 */
.L_x_191:
[----:B------:R-:W-:Y:S04]  /*79f0*/  BSSY B0, `(.L_x_176) ;  /* 0x000002c000007945 */ /* 0x000fe80003800000 */
[----:B------:R-:W-:Y:S05]  /*7a00*/  @!P6 BRA `(.L_x_177) ;  /* 0x0000000000a8e947 */ /* 0x000fea0003800000 */
[----:B------:R-:W-:-:S04]  /*7a10*/  ULOP3.LUT UR7, UR40, 0x2, URZ, 0xfc, !UPT ;  /* 0x0000000228077892 */ /* 0x000fc8000f8efc3f */
[----:B------:R-:W-:-:S06]  /*7a20*/  UISETP.NE.AND UP0, UPT, UR7, 0x3, UPT ;  /* 0x000000030700788c */ /* 0x000fcc000bf05270 */
[----:B------:R-:W-:-:S13]  /*7a30*/  PLOP3.LUT P0, PT, PT, PT, UP0, 0x80, 0x0 ;  /* 0x000000000000781c */ /* 0x000fda0003f0f008 */
[----:B------:R-:W-:Y:S05]  /*7a40*/  @!P0 BRA `(.L_x_178) ;  /* 0x0000000000048947 */ /* 0x000fea0003800000 */
[----:B------:R-:W-:Y:S01]  /*7a50*/  BPT.TRAP 0x1 ;  /* 0x000000040000795c */ /* 0x000fe20000300000 */
.L_x_178:
[----:B------:R-:W0:Y:S01]  /*7a60*/  S2R R3, SR_CgaCtaId ;  /* 0x0000000000037919 */ /* 0x000e220000008800 */
[----:B------:R-:W-:-:S04]  /*7a70*/  MOV R2, 0x400 ;  /* 0x0000040000027802 */ /* 0x000fc80000000f00 */
[----:B0-----:R-:W-:Y:S02]  /*7a80*/  LEA R3, R3, R2, 0x18 ;  /* 0x0000000203037211 */ /* 0x001fe400078ec0ff */
[----:B------:R-:W-:-:S03]  /*7a90*/  SHF.L.U32 R2, R8, 0x1f, RZ ;  /* 0x0000001f08027819 */ /* 0x000fc600000006ff */
[----:B------:R-:W-:-:S04]  /*7aa0*/  VIADD R3, R3, 0x20 ;  /* 0x0000002003037836 */ /* 0x000fc80000000000 */
[C---:B------:R-:W-:Y:S02]  /*7ab0*/  IMAD R7, R0.reuse, 0x8, R3 ;  /* 0x0000000800077824 */ /* 0x040fe400078e0203 */
[----:B------:R-:W-:Y:S02]  /*7ac0*/  VIADD R0, R0, 0x1 ;  /* 0x0000000100007836 */ /* 0x000fe40000000000 */
[----:B------:R-:W0:Y:S03]  /*7ad0*/  SYNCS.PHASECHK.TRANS64.TRYWAIT P0, [R7+URZ], R2 ;  /* 0x00000002070075a7 */ /* 0x000e26000800017f */
[----:B------:R-:W-:-:S04]  /*7ae0*/  ISETP.NE.AND P1, PT, R0, 0x4, PT ;  /* 0x000000040000780c */ /* 0x000fc80003f25270 */
[----:B------:R-:W-:Y:S02]  /*7af0*/  SEL R5, RZ, 0x1, P1 ;  /* 0x00000001ff057807 */ /* 0x000fe40000800000 */
[----:B------:R-:W-:Y:S02]  /*7b00*/  SEL R0, R0, RZ, P1 ;  /* 0x000000ff00007207 */ /* 0x000fe40000800000 */
[----:B------:R-:W-:-:S03]  /*7b10*/  LOP3.LUT R5, R8, R5, RZ, 0x3c, !PT ;  /* 0x0000000508057212 */ /* 0x000fc600078e3cff */
[----:B------:R-:W-:Y:S01]  /*7b20*/  IMAD R9, R0, 0x8, R3 ;  /* 0x0000000800097824 */ /* 0x000fe200078e0203 */
[----:B------:R-:W-:Y:S01]  /*7b30*/  SHF.L.U32 R4, R5, 0x1f, RZ ;  /* 0x0000001f05047819 */ /* 0x000fe200000006ff */
[----:B0-----:R-:W-:Y:S06]  /*7b40*/  @!P0 BRA `(.L_x_179) ;  /* 0x0000000400088947 */ /* 0x001fec0003800000 */
.L_x_192:
[----:B------:R-:W1:Y:S01]  /*7b50*/  SYNCS.PHASECHK.TRANS64.TRYWAIT P0, [R9+URZ], R4 ;  /* 0x00000004090075a7 */ /* 0x000e62000800017f */
[----:B------:R-:W-:-:S05]  /*7b60*/  VIADD R0, R0, 0x1 ;  /* 0x0000000100007836 */ /* 0x000fca0000000000 */
[----:B------:R-:W-:-:S04]  /*7b70*/  ISETP.NE.AND P1, PT, R0, 0x4, PT ;  /* 0x000000040000780c */ /* 0x000fc80003f25270 */
[----:B0-----:R-:W-:Y:S02]  /*7b80*/  SEL R2, RZ, 0x1, P1 ;  /* 0x00000001ff027807 */ /* 0x001fe40000800000 */
[----:B------:R-:W-:Y:S02]  /*7b90*/  SEL R0, R0, RZ, P1 ;  /* 0x000000ff00007207 */ /* 0x000fe40000800000 */
[----:B------:R-:W-:-:S03]  /*7ba0*/  LOP3.LUT R7, R5, R2, RZ, 0x3c, !PT ;  /* 0x0000000205077212 */ /* 0x000fc600078e3cff */
[----:B------:R-:W-:Y:S01]  /*7bb0*/  IMAD R6, R0, 0x8, R3 ;  /* 0x0000000800067824 */ /* 0x000fe200078e0203 */
[----:B------:R-:W-:Y:S01]  /*7bc0*/  SHF.L.U32 R5, R7, 0x1f, RZ ;  /* 0x0000001f07057819 */ /* 0x000fe200000006ff */
[----:B-1----:R-:W-:Y:S06]  /*7bd0*/  @!P0 BRA `(.L_x_180) ;  /* 0x0000000000f88947 */ /* 0x002fec0003800000 */
.L_x_193:
[----:B------:R-:W1:Y:S01]  /*7be0*/  SYNCS.PHASECHK.TRANS64.TRYWAIT P0, [R6+URZ], R5 ;  /* 0x00000005060075a7 */ /* 0x000e62000800017f */
[----:B------:R-:W-:-:S05]  /*7bf0*/  VIADD R0, R0, 0x1 ;  /* 0x0000000100007836 */ /* 0x000fca0000000000 */
[----:B------:R-:W-:-:S04]  /*7c00*/  ISETP.NE.AND P1, PT, R0, 0x4, PT ;  /* 0x000000040000780c */ /* 0x000fc80003f25270 */
[----:B------:R-:W-:Y:S02]  /*7c10*/  SEL R2, RZ, 0x1, P1 ;  /* 0x00000001ff027807 */ /* 0x000fe40000800000 */
[----:B------:R-:W-:Y:S02]  /*7c20*/  SEL R0, R0, RZ, P1 ;  /* 0x000000ff00007207 */ /* 0x000fe40000800000 */
[----:B------:R-:W-:Y:S01]  /*7c30*/  LOP3.LUT R2, R7, R2, RZ, 0x3c, !PT ;  /* 0x0000000207027212 */ /* 0x000fe200078e3cff */
[----:B-1----:R-:W-:Y:S06]  /*7c40*/  @!P0 BRA `(.L_x_181) ;  /* 0x0000000000f08947 */ /* 0x002fec0003800000 */
.L_x_194:
[----:B------:R-:W-:Y:S01]  /*7c50*/  IMAD R3, R0, 0x8, R3 ;  /* 0x0000000800037824 */ /* 0x000fe200078e0203 */
[----:B------:R-:W-:-:S07]  /*7c60*/  SHF.L.U32 R0, R2, 0x1f, RZ ;  /* 0x0000001f02007819 */ /* 0x000fce00000006ff */
.L_x_182:
[----:B--2---:R2:W3:Y:S02]  /*7c70*/  SYNCS.PHASECHK.TRANS64.TRYWAIT P0, [R3+URZ], R0 ;  /* 0x00000000030075a7 */ /* 0x0044e4000800017f */
[----:B---3--:R-:W-:Y:S05]  /*7c80*/  @!P0 NANOSLEEP.SYNCS 0x989680 ;  /* 0x009896800000895d */ /* 0x008fea0003900000 */
[----:B------:R-:W3:Y:S02]  /*7c90*/  @!P0 SYNCS.PHASECHK.TRANS64 P0, [R3+URZ], R0 ;  /* 0x00000000030085a7 */ /* 0x000ee4000800007f */
[----:B---3--:R-:W-:Y:S05]  /*7ca0*/  @!P0 BRA `(.L_x_182) ;  /* 0xfffffffc00f08947 */ /* 0x008fea000383ffff */
.L_x_177:
[----:B------:R-:W-:Y:S05]  /*7cb0*/  BSYNC B0 ;  /* 0x0000000000007941 */ /* 0x000fea0003800000 */
.L_x_176:
[----:B------:R-:W-:Y:S05]  /*7cc0*/  EXIT ;  /* 0x000000000000794d */ /* 0x000fea0003800000 */
.L_x_14:
[----:B0-----:R0:W1:Y:S02]  /*7cd0*/  SYNCS.PHASECHK.TRANS64.TRYWAIT P0, [R95+URZ+-0x8], R0 ;  /* 0xfffff8005f0075a7 */ /* 0x001064000800017f */
[----:B-1----:R-:W-:Y:S05]  /*7ce0*/  @!P0 NANOSLEEP.SYNCS 0x989680 ;  /* 0x009896800000895d */ /* 0x002fea0003900000 */
[----:B------:R-:W1:Y:S02]  /*7cf0*/  @!P0 SYNCS.PHASECHK.TRANS64 P0, [R95+URZ+-0x8], R0 ;  /* 0xfffff8005f0085a7 */ /* 0x000e64000800007f */
[----:B-1----:R-:W-:Y:S05]  /*7d00*/  @!P0 BRA `(.L_x_14) ;  /* 0xfffffffc00f08947 */ /* 0x002fea000383ffff */
[----:B------:R-:W-:Y:S05]  /*7d10*/  BRA `(.L_x_183) ;  /* 0xffffff98004c7947 */ /* 0x000fea000383ffff */
.L_x_19:
[----:B-1----:R1:W2:Y:S02]  /*7d20*/  SYNCS.PHASECHK.TRANS64.TRYWAIT P1, [R3+URZ], R0 ;  /* 0x00000000030075a7 */ /* 0x0022a4000802017f */
[----:B--2---:R-:W-:Y:S05]  /*7d30*/  @!P1 NANOSLEEP.SYNCS 0x989680 ;  /* 0x009896800000995d */ /* 0x004fea0003900000 */
[----:B------:R-:W2:Y:S02]  /*7d40*/  @!P1 SYNCS.PHASECHK.TRANS64 P1, [R3+URZ], R0 ;  /* 0x00000000030095a7 */ /* 0x000ea4000802007f */
[----:B--2---:R-:W-:Y:S05]  /*7d50*/  @!P1 BRA `(.L_x_19) ;  /* 0xfffffffc00f09947 */ /* 0x004fea000383ffff */
[----:B------:R-:W-:Y:S05]  /*7d60*/  BRA `(.L_x_18) ;  /* 0xffffff9800c47947 */ /* 0x000fea000383ffff */
.L_x_24:
[----:B-1----:R-:W-:-:S04]  /*7d70*/  IMAD.U32 R4, RZ, RZ, UR4 ;  /* 0x00000004ff047e24 */ /* 0x002fc8000f8e00ff */
[----:B------:R1:W2:Y:S03]  /*7d80*/  SYNCS.PHASECHK.TRANS64.TRYWAIT P1, [R4+URZ], R3 ;  /* 0x00000003040075a7 */ /* 0x0002a6000802017f */
[----:B--2---:R-:W-:Y:S05]  /*7d90*/  @!P1 NANOSLEEP.SYNCS 0x989680 ;  /* 0x009896800000995d */ /* 0x004fea0003900000 */
[----:B------:R-:W2:Y:S02]  /*7da0*/  @!P1 SYNCS.PHASECHK.TRANS64 P1, [R4+URZ], R3 ;  /* 0x00000003040095a7 */ /* 0x000ea4000802007f */
[----:B--2---:R-:W-:Y:S05]  /*7db0*/  @!P1 BRA `(.L_x_24) ;  /* 0xfffffffc00ec9947 */ /* 0x004fea000383ffff */
[----:B------:R-:W-:Y:S05]  /*7dc0*/  BRA `(.L_x_23) ;  /* 0xffffffa000047947 */ /* 0x000fea000383ffff */
.L_x_30:
[----:B0-----:R0:W1:Y:S02]  /*7dd0*/  SYNCS.PHASECHK.TRANS64.TRYWAIT P0, [R95+URZ+0x8], R0 ;  /* 0x000008005f0075a7 */ /* 0x001064000800017f */
[----:B-1----:R-:W-:Y:S05]  /*7de0*/  @!P0 NANOSLEEP.SYNCS 0x989680 ;  /* 0x009896800000895d */ /* 0x002fea0003900000 */
[----:B------:R-:W1:Y:S02]  /*7df0*/  @!P0 SYNCS.PHASECHK.TRANS64 P0, [R95+URZ+0x8], R0 ;  /* 0x000008005f0085a7 */ /* 0x000e64000800007f */
[----:B-1----:R-:W-:Y:S05]  /*7e00*/  @!P0 BRA `(.L_x_30) ;  /* 0xfffffffc00f08947 */ /* 0x002fea000383ffff */
[----:B------:R-:W-:Y:S05]  /*7e10*/  BRA `(.L_x_184) ;  /* 0xffffffa4007c7947 */ /* 0x000fea000383ffff */
.L_x_163:
[----:B------:R-:W-:Y:S01]  /*7e20*/  BSSY B1, `(.L_x_185) ;  /* 0x0000006000017945 */ /* 0x000fe20003800000 */
[----:B------:R-:W-:-:S07]  /*7e30*/  IMAD.MOV.U32 R15, RZ, RZ, -0x1 ;  /* 0xffffffffff0f7424 */ /* 0x000fce00078e00ff */
[----:B------:R-:W-:Y:S05]  /*7e40*/  WARPSYNC.COLLECTIVE R15, `(.L_x_186) ;  /* 0x000000000f0c7348 */ /* 0x000fea0003c00000 */
[----:B------:R-:W-:Y:S02]  /*7e50*/  ELECT P6, UR62, PT ;  /* 0x00000000003e782f */ /* 0x000fe400038c0000 */
[----:B------:R-:W-:Y:S01]  /*7e60*/  MOV R14, UR62 ;  /* 0x0000003e000e7c02 */ /* 0x000fe20008000f00 */
[----:B------:R-:W-:Y:S10]  /*7e70*/  ENDCOLLECTIVE ;  /* 0x000000000000791b */ /* 0x000ff40003800000 */
.L_x_186:
[----:B------:R-:W-:Y:S05]  /*7e80*/  BSYNC B1 ;  /* 0x0000000000017941 */ /* 0x000fea0003800000 */
.L_x_185:
[----:B------:R-:W-:Y:S05]  /*7e90*/  BRA `(.L_x_187) ;  /* 0xffffffec00d87947 */ /* 0x000fea000383ffff */
.L_x_166:
[----:B-1----:R1:W2:Y:S02]  /*7ea0*/  SYNCS.PHASECHK.TRANS64.TRYWAIT P1, [R7+URZ+0x20], R4 ;  /* 0x00002004070075a7 */ /* 0x0022a4000802017f */
[----:B--2---:R-:W-:Y:S05]  /*7eb0*/  @!P1 NANOSLEEP.SYNCS 0x989680 ;  /* 0x009896800000995d */ /* 0x004fea0003900000 */
[----:B------:R-:W2:Y:S02]  /*7ec0*/  @!P1 SYNCS.PHASECHK.TRANS64 P1, [R7+URZ+0x20], R4 ;  /* 0x00002004070095a7 */ /* 0x000ea4000802007f */
[----:B--2---:R-:W-:Y:S05]  /*7ed0*/  @!P1 BRA `(.L_x_166) ;  /* 0xfffffffc00f09947 */ /* 0x004fea000383ffff */
[----:B------:R-:W-:Y:S05]  /*7ee0*/  BRA `(.L_x_188) ;  /* 0xfffffff0000c7947 */ /* 0x000fea000383ffff */
.L_x_175:
[----:B------:R-:W-:Y:S01]  /*7ef0*/  BSSY B0, `(.L_x_189) ;  /* 0x0000006000007945 */ /* 0x000fe20003800000 */
[----:B------:R-:W-:-:S07]  /*7f00*/  IMAD.MOV.U32 R15, RZ, RZ, -0x1 ;  /* 0xffffffffff0f7424 */ /* 0x000fce00078e00ff */
[----:B------:R-:W-:Y:S05]  /*7f10*/  WARPSYNC.COLLECTIVE R15, `(.L_x_190) ;  /* 0x000000000f0c7348 */ /* 0x000fea0003c00000 */
[----:B------:R-:W-:Y:S02]  /*7f20*/  ELECT P6, UR62, PT ;  /* 0x00000000003e782f */ /* 0x000fe400038c0000 */
[----:B------:R-:W-:Y:S01]  /*7f30*/  MOV R14, UR62 ;  /* 0x0000003e000e7c02 */ /* 0x000fe20008000f00 */
[----:B------:R-:W-:Y:S10]  /*7f40*/  ENDCOLLECTIVE ;  /* 0x000000000000791b */ /* 0x000ff40003800000 */
.L_x_190:
[----:B------:R-:W-:Y:S05]  /*7f50*/  BSYNC B0 ;  /* 0x0000000000007941 */ /* 0x000fea0003800000 */
.L_x_189:
[----:B------:R-:W-:Y:S05]  /*7f60*/  BRA `(.L_x_191) ;  /* 0xfffffff800a07947 */ /* 0x000fea000383ffff */
.L_x_179:
[----:B0-----:R0:W1:Y:S02]  /*7f70*/  SYNCS.PHASECHK.TRANS64.TRYWAIT P0, [R7+URZ], R2 ;  /* 0x00000002070075a7 */ /* 0x001064000800017f */
[----:B-1----:R-:W-:Y:S05]  /*7f80*/  @!P0 NANOSLEEP.SYNCS 0x989680 ;  /* 0x009896800000895d */ /* 0x002fea0003900000 */
[----:B------:R-:W1:Y:S02]  /*7f90*/  @!P0 SYNCS.PHASECHK.TRANS64 P0, [R7+URZ], R2 ;  /* 0x00000002070085a7 */ /* 0x000e64000800007f */
[----:B-1----:R-:W-:Y:S05]  /*7fa0*/  @!P0 BRA `(.L_x_179) ;  /* 0xfffffffc00f08947 */ /* 0x002fea000383ffff */
[----:B------:R-:W-:Y:S05]  /*7fb0*/  BRA `(.L_x_192) ;  /* 0xfffffff800e47947 */ /* 0x000fea000383ffff */
.L_x_180:
[----:B0-----:R0:W1:Y:S02]  /*7fc0*/  SYNCS.PHASECHK.TRANS64.TRYWAIT P0, [R9+URZ], R4 ;  /* 0x00000004090075a7 */ /* 0x001064000800017f */
[----:B-1----:R-:W-:Y:S05]  /*7fd0*/  @!P0 NANOSLEEP.SYNCS 0x989680 ;  /* 0x009896800000895d */ /* 0x002fea0003900000 */
[----:B------:R-:W1:Y:S02]  /*7fe0*/  @!P0 SYNCS.PHASECHK.TRANS64 P0, [R9+URZ], R4 ;  /* 0x00000004090085a7 */ /* 0x000e64000800007f */
[----:B-1----:R-:W-:Y:S05]  /*7ff0*/  @!P0 BRA `(.L_x_180) ;  /* 0xfffffffc00f08947 */ /* 0x002fea000383ffff */
[----:B------:R-:W-:Y:S05]  /*8000*/  BRA `(.L_x_193) ;  /* 0xfffffff800f47947 */ /* 0x000fea000383ffff */
.L_x_181:
[----:B-1----:R1:W2:Y:S02]  /*8010*/  SYNCS.PHASECHK.TRANS64.TRYWAIT P0, [R6+URZ], R5 ;  /* 0x00000005060075a7 */ /* 0x0022a4000800017f */
[----:B--2---:R-:W-:Y:S05]  /*8020*/  @!P0 NANOSLEEP.SYNCS 0x989680 ;  /* 0x009896800000895d */ /* 0x004fea0003900000 */
[----:B------:R-:W2:Y:S02]  /*8030*/  @!P0 SYNCS.PHASECHK.TRANS64 P0, [R6+URZ], R5 ;  /* 0x00000005060085a7 */ /* 0x000ea4000800007f */
[----:B--2---:R-:W-:Y:S05]  /*8040*/  @!P0 BRA `(.L_x_181) ;  /* 0xfffffffc00f08947 */ /* 0x004fea000383ffff */
[----:B------:R-:W-:Y:S05]  /*8050*/  BRA `(.L_x_194) ;  /* 0xfffffff800fc7947 */ /* 0x000fea000383ffff */
.L_x_195:
[----:B------:R-:W-:-:S00]  /*8060*/  BRA `(.L_x_195) ;  /* 0xfffffffc00fc7947 */ /* 0x000fc0000383ffff */
[----:B------:R-:W-:-:S00]  /*8070*/  NOP ;  /* 0x0000000000007918 */ /* 0x000fc00000000000 */
        /* <DEDUP_REMOVED lines=8> */
.L_x_196:


//--------------------- .nv.global.init           --------------------------
	.section	.nv.global.init,"aw",@progbits
.nv.global.init:
	.type		$str$22,@object
	.size		$str$22,($str$23 - $str$22)
$str$22:
        /*0000*/ 	.byte	0x6b, 0x5f, 0x74, 0x69, 0x6c, 0x65, 0x5f, 0x63, 0x6f, 0x75, 0x6e, 0x74, 0x20, 0x3e, 0x3d, 0x20
        /*0010*/ 	.byte	0x31, 0x00
	.type		$str$23,@object
	.size		$str$23,(__unnamed_1 - $str$23)
$str$23:
        /*0012*/ 	.byte	0x2f, 0x74, 0x6d, 0x70, 0x2f, 0x63, 0x75, 0x74, 0x6c, 0x61, 0x73, 0x73, 0x5f, 0x73, 0x77, 0x65
        /*0022*/ 	.byte	0x65, 0x70, 0x5f, 0x73, 0x72, 0x63, 0x2f, 0x69, 0x6e, 0x63, 0x6c, 0x75, 0x64, 0x65, 0x2f, 0x63
        /*0032*/ 	.byte	0x75, 0x74, 0x6c, 0x61, 0x73, 0x73, 0x2f, 0x67, 0x65, 0x6d, 0x6d, 0x2f, 0x63, 0x6f, 0x6c, 0x6c
        /*0042*/ 	.byte	0x65, 0x63, 0x74, 0x69, 0x76, 0x65, 0x2f, 0x73, 0x6d, 0x39, 0x30, 0x5f, 0x6d, 0x6d, 0x61, 0x5f
        /*0052*/ 	.byte	0x74, 0x6d, 0x61, 0x5f, 0x67, 0x6d, 0x6d, 0x61, 0x5f, 0x73, 0x73, 0x5f, 0x77, 0x61, 0x72, 0x70
        /*0062*/ 	.byte	0x73, 0x70, 0x65, 0x63, 0x69, 0x61, 0x6c, 0x69, 0x7a, 0x65, 0x64, 0x2e, 0x68, 0x70, 0x70, 0x00
	.type		__unnamed_1,@object
	.size		__unnamed_1,(.L_0 - __unnamed_1)
__unnamed_1:
        /*0072*/ 	.byte	0x76, 0x6f, 0x69, 0x64, 0x20, 0x63, 0x75, 0x74, 0x6c, 0x61, 0x73, 0x73, 0x3a, 0x3a, 0x67, 0x65
        /* <DEDUP_REMOVED lines=179> */
        /*0bb2*/ 	.byte	0x65, 0x6e, 0x74, 0x69, 0x74, 0x79, 0x5d, 0x00
.L_0:


//--------------------- .nv.shared._ZN7cutlass13device_kernelINS_4gemm6kernel13GemmUniversalIN4cute5tupleIJiiiiEEENS1_10collective13CollectiveMmaINS1_34MainloopSm90TmaGmmaWarpSpecializedILi4ENS5_IJNS4_1CILi1EEESB_SB_EEENS1_32KernelTmaWarpSpecializedPingpongEEENS5_IJNSA_ILi64EEENSA_ILi128EEESG_EEENS_6half_tENS5_IJlSB_lEEESI_SJ_NS4_8TiledMMAINS4_8MMA_AtomIJNS4_4SM904GMMA26MMA_64x128x16_F32F16F16_SSILNSN_5MajorE0ELSP_0ELNSN_7ScaleInE1ELSQ_1EEEEEENS4_6LayoutISC_NS5_IJNSA_ILi0EEESU_SU_EEEEENS5_IJNS4_10UnderscoreESX_SX_EEEEENS4_13SM90_TMA_LOADENS4_14ComposedLayoutINS4_7SwizzleILi3ELi4ELi3EEENS4_18smem_ptr_flag_bitsILi16EEENST_INS5_IJNSA_ILi8EEESF_EEENS5_IJSF_SB_EEEEEEEvNS4_8identityES10_S1A_vS1B_EENS_8epilogue10collective6detail29Sm90TmaWarpSpecializedAdapterINS1E_15DefaultEpilogueISI_SJ_SJ_NS1D_6thread17LinearCombinationISI_Li1EffLNS1I_9ScaleType4KindE0ELNS_15FloatRoundStyleE2ESI_EENS1_15EpilogueDefaultEEEEEvvEEEEvNT_6ParamsE --------------------------
	.section	.nv.shared._ZN7cutlass13device_kernelINS_4gemm6kernel13GemmUniversalIN4cute5tupleIJiiiiEEENS1_10collective13CollectiveMmaINS1_34MainloopSm90TmaGmmaWarpSpecializedILi4ENS5_IJNS4_1CILi1EEESB_SB_EEENS1_32KernelTmaWarpSpecializedPingpongEEENS5_IJNSA_ILi64EEENSA_ILi128EEESG_EEENS_6half_tENS5_IJlSB_lEEESI_SJ_NS4_8TiledMMAINS4_8MMA_AtomIJNS4_4SM904GMMA26MMA_64x128x16_F32F16F16_SSILNSN_5MajorE0ELSP_0ELNSN_7ScaleInE1ELSQ_1EEEEEENS4_6LayoutISC_NS5_IJNSA_ILi0EEESU_SU_EEEEENS5_IJNS4_10UnderscoreESX_SX_EEEEENS4_13SM90_TMA_LOADENS4_14ComposedLayoutINS4_7SwizzleILi3ELi4ELi3EEENS4_18smem_ptr_flag_bitsILi16EEENST_INS5_IJNSA_ILi8EEESF_EEENS5_IJSF_SB_EEEEEEEvNS4_8identityES10_S1A_vS1B_EENS_8epilogue10collective6detail29Sm90TmaWarpSpecializedAdapterINS1E_15DefaultEpilogueISI_SJ_SJ_NS1D_6thread17LinearCombinationISI_Li1EffLNS1I_9ScaleType4KindE0ELNS_15FloatRoundStyleE2ESI_EENS1_15EpilogueDefaultEEEEEvvEEEEvNT_6ParamsE,"aw",@nobits
	.sectionflags	@""
	.align	16
	.zero		1024


//--------------------- .nv.shared.reserved.0     --------------------------
	.section	.nv.shared.reserved.0,"aw",@nobits
	.weak		__nv_reservedSMEM_offset_0_alias
	.size		__nv_reservedSMEM_offset_0_alias, 0, 0
	.other		__nv_reservedSMEM_offset_0_alias,@"STO_CUDA_RESERVED_SHARED STV_DEFAULT"
__nv_reservedSMEM_offset_0_alias:
	.zero		0


//--------------------- .nv.global                --------------------------
	.section	.nv.global,"aw",@nobits
.nv.global:
	.type		_ZN40_INTERNAL_828ea732_4_k_cu_7e26cb1c_169174cute1_E,@object
	.size		_ZN40_INTERNAL_828ea732_4_k_cu_7e26cb1c_169174cute1_E,(_ZN40_INTERNAL_828ea732_4_k_cu_7e26cb1c_169174cuda3std3__45__cpo6cbeginE - _ZN40_INTERNAL_828ea732_4_k_cu_7e26cb1c_169174cute1_E)
_ZN40_INTERNAL_828ea732_4_k_cu_7e26cb1c_169174cute1_E:
	.zero		1
	.type		_ZN40_INTERNAL_828ea732_4_k_cu_7e26cb1c_169174cuda3std3__45__cpo6cbeginE,@object
	.size		_ZN40_INTERNAL_828ea732_4_k_cu_7e26cb1c_169174cuda3std3__45__cpo6cbeginE,(_ZN40_INTERNAL_828ea732_4_k_cu_7e26cb1c_169174cuda3std3__48in_placeE - _ZN40_INTERNAL_828ea732_4_k_cu_7e26cb1c_169174cuda3std3__45__cpo6cbeginE)
_ZN40_INTERNAL_828ea732_4_k_cu_7e26cb1c_169174cuda3std3__45__cpo6cbeginE:
	.zero		1
	.type		_ZN40_INTERNAL_828ea732_4_k_cu_7e26cb1c_169174cuda3std3__48in_placeE,@object
	.size		_ZN40_INTERNAL_828ea732_4_k_cu_7e26cb1c_169174cuda3std3__48in_placeE,(_ZN40_INTERNAL_828ea732_4_k_cu_7e26cb1c_169174cuda3std6ranges3__45__cpo9iter_moveE - _ZN40_INTERNAL_828ea732_4_k_cu_7e26cb1c_169174cuda3std3__48in_placeE)
_ZN40_INTERNAL_828ea732_4_k_cu_7e26cb1c_169174cuda3std3__48in_placeE:
	.zero		1
	.type		_ZN40_INTERNAL_828ea732_4_k_cu_7e26cb1c_169174cuda3std6ranges3__45__cpo9iter_moveE,@object
	.size		_ZN40_INTERNAL_828ea732_4_k_cu_7e26cb1c_169174cuda3std6ranges3__45__cpo9iter_moveE,(_ZN40_INTERNAL_828ea732_4_k_cu_7e26cb1c_169174cuda3std3__45__cpo5beginE - _ZN40_INTERNAL_828ea732_4_k_cu_7e26cb1c_169174cuda3std6ranges3__45__cpo9iter_moveE)
_ZN40_INTERNAL_828ea732_4_k_cu_7e26cb1c_169174cuda3std6ranges3__45__cpo9iter_moveE:
	.zero		1
	.type		_ZN40_INTERNAL_828ea732_4_k_cu_7e26cb1c_169174cuda3std3__45__cpo5beginE,@object
	.size		_ZN40_INTERNAL_828ea732_4_k_cu_7e26cb1c_169174cuda3std3__45__cpo5beginE,(_ZN40_INTERNAL_828ea732_4_k_cu_7e26cb1c_169174cuda3std3__442_GLOBAL__N__828ea732_4_k_cu_7e26cb1c_169176ignoreE - _ZN40_INTERNAL_828ea732_4_k_cu_7e26cb1c_169174cuda3std3__45__cpo5beginE)
_ZN40_INTERNAL_828ea732_4_k_cu_7e26cb1c_169174cuda3std3__45__cpo5beginE:
	.zero		1
	.type		_ZN40_INTERNAL_828ea732_4_k_cu_7e26cb1c_169174cuda3std3__442_GLOBAL__N__828ea732_4_k_cu_7e26cb1c_169176ignoreE,@object
	.size		_ZN40_INTERNAL_828ea732_4_k_cu_7e26cb1c_169174cuda3std3__442_GLOBAL__N__828ea732_4_k_cu_7e26cb1c_169176ignoreE,(_ZN40_INTERNAL_828ea732_4_k_cu_7e26cb1c_169174cute7productE - _ZN40_INTERNAL_828ea732_4_k_cu_7e26cb1c_169174cuda3std3__442_GLOBAL__N__828ea732_4_k_cu_7e26cb1c_169176ignoreE)
_ZN40_INTERNAL_828ea732_4_k_cu_7e26cb1c_169174cuda3std3__442_GLOBAL__N__828ea732_4_k_cu_7e26cb1c_169176ignoreE:
	.zero		1
	.type		_ZN40_INTERNAL_828ea732_4_k_cu_7e26cb1c_169174cute7productE,@object
	.size		_ZN40_INTERNAL_828ea732_4_k_cu_7e26cb1c_169174cute7productE,(_ZN40_INTERNAL_828ea732_4_k_cu_7e26cb1c_169174cuda3std3__45__cpo3endE - _ZN40_INTERNAL_828ea732_4_k_cu_7e26cb1c_169174cute7productE)
_ZN40_INTERNAL_828ea732_4_k_cu_7e26cb1c_169174cute7productE:
	.zero		1
	.type		_ZN40_INTERNAL_828ea732_4_k_cu_7e26cb1c_169174cuda3std3__45__cpo3endE,@object
	.size		_ZN40_INTERNAL_828ea732_4_k_cu_7e26cb1c_169174cuda3std3__45__cpo3endE,(_ZN40_INTERNAL_828ea732_4_k_cu_7e26cb1c_169174cuda3std3__419piecewise_constructE - _ZN40_INTERNAL_828ea732_4_k_cu_7e26cb1c_169174cuda3std3__45__cpo3endE)
_ZN40_INTERNAL_828ea732_4_k_cu_7e26cb1c_169174cuda3std3__45__cpo3endE:
	.zero		1
	.type		_ZN40_INTERNAL_828ea732_4_k_cu_7e26cb1c_169174cuda3std3__419piecewise_constructE,@object
	.size		_ZN40_INTERNAL_828ea732_4_k_cu_7e26cb1c_169174cuda3std3__419piecewise_constructE,(_ZN40_INTERNAL_828ea732_4_k_cu_7e26cb1c_169174cuda3std3__45__cpo4cendE - _ZN40_INTERNAL_828ea732_4_k_cu_7e26cb1c_169174cuda3std3__419piecewise_constructE)
_ZN40_INTERNAL_828ea732_4_k_cu_7e26cb1c_169174cuda3std3__419piecewise_constructE:
	.zero		1
	.type		_ZN40_INTERNAL_828ea732_4_k_cu_7e26cb1c_169174cuda3std3__45__cpo4cendE,@object
	.size		_ZN40_INTERNAL_828ea732_4_k_cu_7e26cb1c_169174cuda3std3__45__cpo4cendE,(_ZN40_INTERNAL_828ea732_4_k_cu_7e26cb1c_169174cuda3std6ranges3__45__cpo4swapE - _ZN40_INTERNAL_828ea732_4_k_cu_7e26cb1c_169174cuda3std3__45__cpo4cendE)
_ZN40_INTERNAL_828ea732_4_k_cu_7e26cb1c_169174cuda3std3__45__cpo4cendE:
	.zero		1
	.type		_ZN40_INTERNAL_828ea732_4_k_cu_7e26cb1c_169174cuda3std6ranges3__45__cpo4swapE,@object
	.size		_ZN40_INTERNAL_828ea732_4_k_cu_7e26cb1c_169174cuda3std6ranges3__45__cpo4swapE,(.L_8 - _ZN40_INTERNAL_828ea732_4_k_cu_7e26cb1c_169174cuda3std6ranges3__45__cpo4swapE)
_ZN40_INTERNAL_828ea732_4_k_cu_7e26cb1c_169174cuda3std6ranges3__45__cpo4swapE:
	.zero		1
.L_8:


//--------------------- .nv.constant0._ZN7cutlass13device_kernelINS_4gemm6kernel13GemmUniversalIN4cute5tupleIJiiiiEEENS1_10collective13CollectiveMmaINS1_34MainloopSm90TmaGmmaWarpSpecializedILi4ENS5_IJNS4_1CILi1EEESB_SB_EEENS1_32KernelTmaWarpSpecializedPingpongEEENS5_IJNSA_ILi64EEENSA_ILi128EEESG_EEENS_6half_tENS5_IJlSB_lEEESI_SJ_NS4_8TiledMMAINS4_8MMA_AtomIJNS4_4SM904GMMA26MMA_64x128x16_F32F16F16_SSILNSN_5MajorE0ELSP_0ELNSN_7ScaleInE1ELSQ_1EEEEEENS4_6LayoutISC_NS5_IJNSA_ILi0EEESU_SU_EEEEENS5_IJNS4_10UnderscoreESX_SX_EEEEENS4_13SM90_TMA_LOADENS4_14ComposedLayoutINS4_7SwizzleILi3ELi4ELi3EEENS4_18smem_ptr_flag_bitsILi16EEENST_INS5_IJNSA_ILi8EEESF_EEENS5_IJSF_SB_EEEEEEEvNS4_8identityES10_S1A_vS1B_EENS_8epilogue10collective6detail29Sm90TmaWarpSpecializedAdapterINS1E_15DefaultEpilogueISI_SJ_SJ_NS1D_6thread17LinearCombinationISI_Li1EffLNS1I_9ScaleType4KindE0ELNS_15FloatRoundStyleE2ESI_EENS1_15EpilogueDefaultEEEEEvvEEEEvNT_6ParamsE --------------------------
	.section	.nv.constant0._ZN7cutlass13device_kernelINS_4gemm6kernel13GemmUniversalIN4cute5tupleIJiiiiEEENS1_10collective13CollectiveMmaINS1_34MainloopSm90TmaGmmaWarpSpecializedILi4ENS5_IJNS4_1CILi1EEESB_SB_EEENS1_32KernelTmaWarpSpecializedPingpongEEENS5_IJNSA_ILi64EEENSA_ILi128EEESG_EEENS_6half_tENS5_IJlSB_lEEESI_SJ_NS4_8TiledMMAINS4_8MMA_AtomIJNS4_4SM904GMMA26MMA_64x128x16_F32F16F16_SSILNSN_5MajorE0ELSP_0ELNSN_7ScaleInE1ELSQ_1EEEEEENS4_6LayoutISC_NS5_IJNSA_ILi0EEESU_SU_EEEEENS5_IJNS4_10UnderscoreESX_SX_EEEEENS4_13SM90_TMA_LOADENS4_14ComposedLayoutINS4_7SwizzleILi3ELi4ELi3EEENS4_18smem_ptr_flag_bitsILi16EEENST_INS5_IJNSA_ILi8EEESF_EEENS5_IJSF_SB_EEEEEEEvNS4_8identityES10_S1A_vS1B_EENS_8epilogue10collective6detail29Sm90TmaWarpSpecializedAdapterINS1E_15DefaultEpilogueISI_SJ_SJ_NS1D_6thread17LinearCombinationISI_Li1EffLNS1I_9ScaleType4KindE0ELNS_15FloatRoundStyleE2ESI_EENS1_15EpilogueDefaultEEEEEvvEEEEvNT_6ParamsE,"a",@progbits
	.sectionflags	@""
	.align	4
.nv.constant0._ZN7cutlass13device_kernelINS_4gemm6kernel13GemmUniversalIN4cute5tupleIJiiiiEEENS1_10collective13CollectiveMmaINS1_34MainloopSm90TmaGmmaWarpSpecializedILi4ENS5_IJNS4_1CILi1EEESB_SB_EEENS1_32KernelTmaWarpSpecializedPingpongEEENS5_IJNSA_ILi64EEENSA_ILi128EEESG_EEENS_6half_tENS5_IJlSB_lEEESI_SJ_NS4_8TiledMMAINS4_8MMA_AtomIJNS4_4SM904GMMA26MMA_64x128x16_F32F16F16_SSILNSN_5MajorE0ELSP_0ELNSN_7ScaleInE1ELSQ_1EEEEEENS4_6LayoutISC_NS5_IJNSA_ILi0EEESU_SU_EEEEENS5_IJNS4_10UnderscoreESX_SX_EEEEENS4_13SM90_TMA_LOADENS4_14ComposedLayoutINS4_7SwizzleILi3ELi4ELi3EEENS4_18smem_ptr_flag_bitsILi16EEENST_INS5_IJNSA_ILi8EEESF_EEENS5_IJSF_SB_EEEEEEEvNS4_8identityES10_S1A_vS1B_EENS_8epilogue10collective6detail29Sm90TmaWarpSpecializedAdapterINS1E_15DefaultEpilogueISI_SJ_SJ_NS1D_6thread17LinearCombinationISI_Li1EffLNS1I_9ScaleType4KindE0ELNS_15FloatRoundStyleE2ESI_EENS1_15EpilogueDefaultEEEEEvvEEEEvNT_6ParamsE:
	.zero		1664


//--------------------- SYMBOLS --------------------------

	.type		.nv.reservedSmem.offset0,@object
	.size		.nv.reservedSmem.offset0,0x4
	.type		__assertfail,@function
